//
// Generated by NVIDIA NVVM Compiler
//
// Compiler Build ID: CL-36424714
// Cuda compilation tools, release 13.0, V13.0.88
// Based on NVVM 20.0.0
//

.version 9.0
.target sm_100
.address_size 64

	// .globl	_Z6conv_1PfS_S_ii
.const .align 4 .b8 Mask[24];
.extern .shared .align 16 .b8 s[];

.visible .entry _Z6conv_1PfS_S_ii(
	.param .u64 .ptr .align 1 _Z6conv_1PfS_S_ii_param_0,
	.param .u64 .ptr .align 1 _Z6conv_1PfS_S_ii_param_1,
	.param .u64 .ptr .align 1 _Z6conv_1PfS_S_ii_param_2,
	.param .u32 _Z6conv_1PfS_S_ii_param_3,
	.param .u32 _Z6conv_1PfS_S_ii_param_4
)
{
	.reg .pred 	%p<55>;
	.reg .b32 	%r<43>;
	.reg .b32 	%f<96>;
	.reg .b64 	%rd<49>;

	ld.param.u64 	%rd5, [_Z6conv_1PfS_S_ii_param_1];
	ld.param.u64 	%rd6, [_Z6conv_1PfS_S_ii_param_2];
	ld.param.u32 	%r28, [_Z6conv_1PfS_S_ii_param_3];
	ld.param.u32 	%r29, [_Z6conv_1PfS_S_ii_param_4];
	cvta.to.global.u64 	%rd1, %rd6;
	mov.u32 	%r30, %ctaid.x;
	mov.u32 	%r31, %ntid.x;
	mov.u32 	%r32, %tid.x;
	mad.lo.s32 	%r1, %r30, %r31, %r32;
	shr.u32 	%r33, %r28, 31;
	add.s32 	%r34, %r28, %r33;
	shr.s32 	%r35, %r34, 1;
	sub.s32 	%r2, %r1, %r35;
	setp.lt.s32 	%p1, %r28, 1;
	mov.f32 	%f75, 0f00000000;
	@%p1 bra 	$L__BB0_41;
	and.b32  	%r3, %r28, 7;
	setp.lt.u32 	%p2, %r28, 8;
	mov.f32 	%f75, 0f00000000;
	mov.b32 	%r41, 0;
	@%p2 bra 	$L__BB0_20;
	and.b32  	%r41, %r28, 2147483640;
	mov.f32 	%f75, 0f00000000;
	mov.b32 	%r39, 0;
	mov.u64 	%rd8, Mask;
$L__BB0_3:
	.pragma "nounroll";
	add.s32 	%r6, %r2, %r39;
	setp.lt.s32 	%p3, %r6, 0;
	setp.ge.s32 	%p4, %r6, %r29;
	mul.wide.u32 	%rd7, %r39, 4;
	add.s64 	%rd2, %rd8, %rd7;
	or.pred  	%p5, %p3, %p4;
	@%p5 bra 	$L__BB0_5;
	ld.const.f32 	%f42, [%rd2];
	mul.wide.u32 	%rd9, %r6, 4;
	add.s64 	%rd10, %rd1, %rd9;
	ld.global.f32 	%f43, [%rd10];
	fma.rn.f32 	%f75, %f42, %f43, %f75;
$L__BB0_5:
	add.s32 	%r7, %r6, 1;
	setp.lt.s32 	%p6, %r7, 0;
	setp.ge.s32 	%p7, %r7, %r29;
	or.pred  	%p8, %p6, %p7;
	@%p8 bra 	$L__BB0_7;
	ld.const.f32 	%f44, [%rd2+4];
	mul.wide.u32 	%rd11, %r7, 4;
	add.s64 	%rd12, %rd1, %rd11;
	ld.global.f32 	%f45, [%rd12];
	fma.rn.f32 	%f75, %f44, %f45, %f75;
$L__BB0_7:
	add.s32 	%r8, %r6, 2;
	setp.lt.s32 	%p9, %r8, 0;
	setp.ge.s32 	%p10, %r8, %r29;
	or.pred  	%p11, %p9, %p10;
	@%p11 bra 	$L__BB0_9;
	ld.const.f32 	%f46, [%rd2+8];
	mul.wide.u32 	%rd13, %r8, 4;
	add.s64 	%rd14, %rd1, %rd13;
	ld.global.f32 	%f47, [%rd14];
	fma.rn.f32 	%f75, %f46, %f47, %f75;
$L__BB0_9:
	add.s32 	%r9, %r6, 3;
	setp.lt.s32 	%p12, %r9, 0;
	setp.ge.s32 	%p13, %r9, %r29;
	or.pred  	%p14, %p12, %p13;
	@%p14 bra 	$L__BB0_11;
	ld.const.f32 	%f48, [%rd2+12];
	mul.wide.u32 	%rd15, %r9, 4;
	add.s64 	%rd16, %rd1, %rd15;
	ld.global.f32 	%f49, [%rd16];
	fma.rn.f32 	%f75, %f48, %f49, %f75;
$L__BB0_11:
	add.s32 	%r10, %r6, 4;
	setp.lt.s32 	%p15, %r10, 0;
	setp.ge.s32 	%p16, %r10, %r29;
	or.pred  	%p17, %p15, %p16;
	@%p17 bra 	$L__BB0_13;
	ld.const.f32 	%f50, [%rd2+16];
	mul.wide.u32 	%rd17, %r10, 4;
	add.s64 	%rd18, %rd1, %rd17;
	ld.global.f32 	%f51, [%rd18];
	fma.rn.f32 	%f75, %f50, %f51, %f75;
$L__BB0_13:
	add.s32 	%r11, %r6, 5;
	setp.lt.s32 	%p18, %r11, 0;
	setp.ge.s32 	%p19, %r11, %r29;
	or.pred  	%p20, %p18, %p19;
	@%p20 bra 	$L__BB0_15;
	ld.const.f32 	%f52, [%rd2+20];
	mul.wide.u32 	%rd19, %r11, 4;
	add.s64 	%rd20, %rd1, %rd19;
	ld.global.f32 	%f53, [%rd20];
	fma.rn.f32 	%f75, %f52, %f53, %f75;
$L__BB0_15:
	add.s32 	%r12, %r6, 6;
	setp.lt.s32 	%p21, %r12, 0;
	setp.ge.s32 	%p22, %r12, %r29;
	or.pred  	%p23, %p21, %p22;
	@%p23 bra 	$L__BB0_17;
	ld.const.f32 	%f54, [%rd2+24];
	mul.wide.u32 	%rd21, %r12, 4;
	add.s64 	%rd22, %rd1, %rd21;
	ld.global.f32 	%f55, [%rd22];
	fma.rn.f32 	%f75, %f54, %f55, %f75;
$L__BB0_17:
	add.s32 	%r13, %r6, 7;
	setp.lt.s32 	%p24, %r13, 0;
	setp.ge.s32 	%p25, %r13, %r29;
	or.pred  	%p26, %p24, %p25;
	@%p26 bra 	$L__BB0_19;
	ld.const.f32 	%f56, [%rd2+28];
	mul.wide.u32 	%rd23, %r13, 4;
	add.s64 	%rd24, %rd1, %rd23;
	ld.global.f32 	%f57, [%rd24];
	fma.rn.f32 	%f75, %f56, %f57, %f75;
$L__BB0_19:
	add.s32 	%r39, %r39, 8;
	setp.ne.s32 	%p27, %r39, %r41;
	@%p27 bra 	$L__BB0_3;
$L__BB0_20:
	setp.eq.s32 	%p28, %r3, 0;
	@%p28 bra 	$L__BB0_41;
	and.b32  	%r16, %r28, 3;
	setp.lt.u32 	%p29, %r3, 4;
	@%p29 bra 	$L__BB0_31;
	add.s32 	%r17, %r2, %r41;
	setp.lt.s32 	%p30, %r17, 0;
	setp.ge.s32 	%p31, %r17, %r29;
	mul.wide.u32 	%rd25, %r41, 4;
	mov.u64 	%rd26, Mask;
	add.s64 	%rd3, %rd26, %rd25;
	or.pred  	%p32, %p30, %p31;
	@%p32 bra 	$L__BB0_24;
	ld.const.f32 	%f59, [%rd3];
	mul.wide.u32 	%rd27, %r17, 4;
	add.s64 	%rd28, %rd1, %rd27;
	ld.global.f32 	%f60, [%rd28];
	fma.rn.f32 	%f75, %f59, %f60, %f75;
$L__BB0_24:
	add.s32 	%r18, %r17, 1;
	setp.lt.s32 	%p33, %r18, 0;
	setp.ge.s32 	%p34, %r18, %r29;
	or.pred  	%p35, %p33, %p34;
	@%p35 bra 	$L__BB0_26;
	ld.const.f32 	%f61, [%rd3+4];
	mul.wide.u32 	%rd29, %r18, 4;
	add.s64 	%rd30, %rd1, %rd29;
	ld.global.f32 	%f62, [%rd30];
	fma.rn.f32 	%f75, %f61, %f62, %f75;
$L__BB0_26:
	add.s32 	%r19, %r17, 2;
	setp.lt.s32 	%p36, %r19, 0;
	setp.ge.s32 	%p37, %r19, %r29;
	or.pred  	%p38, %p36, %p37;
	@%p38 bra 	$L__BB0_28;
	ld.const.f32 	%f63, [%rd3+8];
	mul.wide.u32 	%rd31, %r19, 4;
	add.s64 	%rd32, %rd1, %rd31;
	ld.global.f32 	%f64, [%rd32];
	fma.rn.f32 	%f75, %f63, %f64, %f75;
$L__BB0_28:
	add.s32 	%r20, %r17, 3;
	setp.lt.s32 	%p39, %r20, 0;
	setp.ge.s32 	%p40, %r20, %r29;
	or.pred  	%p41, %p39, %p40;
	@%p41 bra 	$L__BB0_30;
	ld.const.f32 	%f65, [%rd3+12];
	mul.wide.u32 	%rd33, %r20, 4;
	add.s64 	%rd34, %rd1, %rd33;
	ld.global.f32 	%f66, [%rd34];
	fma.rn.f32 	%f75, %f65, %f66, %f75;
$L__BB0_30:
	add.s32 	%r41, %r41, 4;
$L__BB0_31:
	setp.eq.s32 	%p42, %r16, 0;
	@%p42 bra 	$L__BB0_41;
	setp.eq.s32 	%p43, %r16, 1;
	@%p43 bra 	$L__BB0_38;
	add.s32 	%r23, %r2, %r41;
	setp.lt.s32 	%p44, %r23, 0;
	setp.ge.s32 	%p45, %r23, %r29;
	mul.wide.u32 	%rd35, %r41, 4;
	mov.u64 	%rd36, Mask;
	add.s64 	%rd4, %rd36, %rd35;
	or.pred  	%p46, %p44, %p45;
	@%p46 bra 	$L__BB0_35;
	ld.const.f32 	%f68, [%rd4];
	mul.wide.u32 	%rd37, %r23, 4;
	add.s64 	%rd38, %rd1, %rd37;
	ld.global.f32 	%f69, [%rd38];
	fma.rn.f32 	%f75, %f68, %f69, %f75;
$L__BB0_35:
	add.s32 	%r24, %r23, 1;
	setp.lt.s32 	%p47, %r24, 0;
	setp.ge.s32 	%p48, %r24, %r29;
	or.pred  	%p49, %p47, %p48;
	@%p49 bra 	$L__BB0_37;
	ld.const.f32 	%f70, [%rd4+4];
	mul.wide.u32 	%rd39, %r24, 4;
	add.s64 	%rd40, %rd1, %rd39;
	ld.global.f32 	%f71, [%rd40];
	fma.rn.f32 	%f75, %f70, %f71, %f75;
$L__BB0_37:
	add.s32 	%r41, %r41, 2;
$L__BB0_38:
	and.b32  	%r38, %r28, 1;
	setp.eq.b32 	%p50, %r38, 1;
	not.pred 	%p51, %p50;
	@%p51 bra 	$L__BB0_41;
	add.s32 	%r27, %r2, %r41;
	setp.lt.s32 	%p52, %r27, 0;
	setp.ge.s32 	%p53, %r27, %r29;
	or.pred  	%p54, %p52, %p53;
	@%p54 bra 	$L__BB0_41;
	mul.wide.u32 	%rd41, %r41, 4;
	mov.u64 	%rd42, Mask;
	add.s64 	%rd43, %rd42, %rd41;
	ld.const.f32 	%f72, [%rd43];
	mul.wide.u32 	%rd44, %r27, 4;
	add.s64 	%rd45, %rd1, %rd44;
	ld.global.f32 	%f73, [%rd45];
	fma.rn.f32 	%f75, %f72, %f73, %f75;
$L__BB0_41:
	cvta.to.global.u64 	%rd46, %rd5;
	mul.wide.s32 	%rd47, %r1, 4;
	add.s64 	%rd48, %rd46, %rd47;
	st.global.f32 	[%rd48], %f75;
	ret;

}
	// .globl	_Z8conv_1_sPfS_S_ii
.visible .entry _Z8conv_1_sPfS_S_ii(
	.param .u64 .ptr .align 1 _Z8conv_1_sPfS_S_ii_param_0,
	.param .u64 .ptr .align 1 _Z8conv_1_sPfS_S_ii_param_1,
	.param .u64 .ptr .align 1 _Z8conv_1_sPfS_S_ii_param_2,
	.param .u32 _Z8conv_1_sPfS_S_ii_param_3,
	.param .u32 _Z8conv_1_sPfS_S_ii_param_4
)
{
	.reg .pred 	%p<36>;
	.reg .b32 	%r<72>;
	.reg .b32 	%f<56>;
	.reg .b64 	%rd<28>;

	ld.param.u64 	%rd6, [_Z8conv_1_sPfS_S_ii_param_1];
	ld.param.u64 	%rd7, [_Z8conv_1_sPfS_S_ii_param_2];
	ld.param.u32 	%r30, [_Z8conv_1_sPfS_S_ii_param_3];
	ld.param.u32 	%r31, [_Z8conv_1_sPfS_S_ii_param_4];
	cvta.to.global.u64 	%rd1, %rd7;
	mov.u32 	%r32, %ctaid.x;
	mov.u32 	%r33, %ntid.x;
	mul.lo.s32 	%r1, %r32, %r33;
	mov.u32 	%r2, %tid.x;
	add.s32 	%r3, %r1, %r2;
	mul.wide.s32 	%rd8, %r3, 4;
	add.s64 	%rd9, %rd1, %rd8;
	ld.global.f32 	%f22, [%rd9];
	shl.b32 	%r34, %r2, 2;
	mov.u32 	%r35, s;
	add.s32 	%r36, %r35, %r34;
	st.shared.f32 	[%r36], %f22;
	add.s32 	%r4, %r1, %r33;
	bar.sync 	0;
	shr.u32 	%r37, %r30, 31;
	add.s32 	%r38, %r30, %r37;
	shr.s32 	%r39, %r38, 1;
	neg.s32 	%r5, %r39;
	sub.s32 	%r6, %r2, %r39;
	setp.lt.s32 	%p1, %r30, 1;
	mov.f32 	%f47, 0f00000000;
	@%p1 bra 	$L__BB1_27;
	and.b32  	%r7, %r30, 3;
	setp.lt.u32 	%p2, %r30, 4;
	mov.f32 	%f47, 0f00000000;
	mov.b32 	%r67, 0;
	@%p2 bra 	$L__BB1_20;
	and.b32  	%r67, %r30, 2147483644;
	add.s32 	%r9, %r5, %r3;
	mov.f32 	%f47, 0f00000000;
	mov.b32 	%r66, 0;
	mov.u64 	%rd11, Mask;
$L__BB1_3:
	add.s32 	%r11, %r9, %r66;
	setp.lt.s32 	%p3, %r11, 0;
	setp.ge.s32 	%p4, %r11, %r31;
	mul.wide.u32 	%rd10, %r66, 4;
	add.s64 	%rd2, %rd11, %rd10;
	or.pred  	%p5, %p3, %p4;
	@%p5 bra 	$L__BB1_7;
	add.s32 	%r12, %r6, %r66;
	setp.lt.s32 	%p6, %r12, %r1;
	setp.ge.s32 	%p7, %r12, %r4;
	or.pred  	%p8, %p6, %p7;
	@%p8 bra 	$L__BB1_6;
	ld.const.f32 	%f28, [%rd2];
	shl.b32 	%r42, %r12, 2;
	add.s32 	%r44, %r35, %r42;
	ld.shared.f32 	%f29, [%r44];
	fma.rn.f32 	%f47, %f28, %f29, %f47;
	bra.uni 	$L__BB1_7;
$L__BB1_6:
	ld.const.f32 	%f26, [%rd2];
	mul.wide.u32 	%rd12, %r11, 4;
	add.s64 	%rd13, %rd1, %rd12;
	ld.global.f32 	%f27, [%rd13];
	fma.rn.f32 	%f47, %f26, %f27, %f47;
$L__BB1_7:
	add.s32 	%r13, %r11, 1;
	setp.lt.s32 	%p9, %r13, 0;
	setp.ge.s32 	%p10, %r13, %r31;
	or.pred  	%p11, %p9, %p10;
	@%p11 bra 	$L__BB1_11;
	add.s32 	%r45, %r66, %r6;
	add.s32 	%r46, %r45, 1;
	setp.ge.s32 	%p12, %r46, %r1;
	setp.lt.s32 	%p13, %r46, %r4;
	and.pred  	%p14, %p12, %p13;
	@%p14 bra 	$L__BB1_10;
	ld.const.f32 	%f30, [%rd2+4];
	mul.wide.u32 	%rd14, %r13, 4;
	add.s64 	%rd15, %rd1, %rd14;
	ld.global.f32 	%f31, [%rd15];
	fma.rn.f32 	%f47, %f30, %f31, %f47;
	bra.uni 	$L__BB1_11;
$L__BB1_10:
	add.s32 	%r47, %r6, %r66;
	ld.const.f32 	%f32, [%rd2+4];
	shl.b32 	%r48, %r47, 2;
	add.s32 	%r50, %r35, %r48;
	ld.shared.f32 	%f33, [%r50+4];
	fma.rn.f32 	%f47, %f32, %f33, %f47;
$L__BB1_11:
	add.s32 	%r14, %r11, 2;
	setp.lt.s32 	%p15, %r14, 0;
	setp.ge.s32 	%p16, %r14, %r31;
	or.pred  	%p17, %p15, %p16;
	@%p17 bra 	$L__BB1_15;
	add.s32 	%r51, %r66, %r6;
	add.s32 	%r52, %r51, 2;
	setp.ge.s32 	%p18, %r52, %r1;
	setp.lt.s32 	%p19, %r52, %r4;
	and.pred  	%p20, %p18, %p19;
	@%p20 bra 	$L__BB1_14;
	ld.const.f32 	%f34, [%rd2+8];
	mul.wide.u32 	%rd16, %r14, 4;
	add.s64 	%rd17, %rd1, %rd16;
	ld.global.f32 	%f35, [%rd17];
	fma.rn.f32 	%f47, %f34, %f35, %f47;
	bra.uni 	$L__BB1_15;
$L__BB1_14:
	add.s32 	%r53, %r6, %r66;
	ld.const.f32 	%f36, [%rd2+8];
	shl.b32 	%r54, %r53, 2;
	add.s32 	%r56, %r35, %r54;
	ld.shared.f32 	%f37, [%r56+8];
	fma.rn.f32 	%f47, %f36, %f37, %f47;
$L__BB1_15:
	add.s32 	%r15, %r11, 3;
	setp.lt.s32 	%p21, %r15, 0;
	setp.ge.s32 	%p22, %r15, %r31;
	or.pred  	%p23, %p21, %p22;
	@%p23 bra 	$L__BB1_19;
	add.s32 	%r57, %r66, %r6;
	add.s32 	%r58, %r57, 3;
	setp.ge.s32 	%p24, %r58, %r1;
	setp.lt.s32 	%p25, %r58, %r4;
	and.pred  	%p26, %p24, %p25;
	@%p26 bra 	$L__BB1_18;
	ld.const.f32 	%f38, [%rd2+12];
	mul.wide.u32 	%rd18, %r15, 4;
	add.s64 	%rd19, %rd1, %rd18;
	ld.global.f32 	%f39, [%rd19];
	fma.rn.f32 	%f47, %f38, %f39, %f47;
	bra.uni 	$L__BB1_19;
$L__BB1_18:
	add.s32 	%r59, %r6, %r66;
	ld.const.f32 	%f40, [%rd2+12];
	shl.b32 	%r60, %r59, 2;
	add.s32 	%r62, %r35, %r60;
	ld.shared.f32 	%f41, [%r62+12];
	fma.rn.f32 	%f47, %f40, %f41, %f47;
$L__BB1_19:
	add.s32 	%r66, %r66, 4;
	setp.ne.s32 	%p27, %r66, %r67;
	@%p27 bra 	$L__BB1_3;
$L__BB1_20:
	setp.eq.s32 	%p28, %r7, 0;
	@%p28 bra 	$L__BB1_27;
	mul.wide.u32 	%rd20, %r67, 4;
	mov.u64 	%rd21, Mask;
	add.s64 	%rd27, %rd21, %rd20;
	add.s32 	%r63, %r2, %r67;
	add.s32 	%r70, %r63, %r5;
	shl.b32 	%r64, %r70, 2;
	add.s32 	%r71, %r35, %r64;
	add.s32 	%r69, %r70, %r1;
	neg.s32 	%r68, %r7;
$L__BB1_22:
	.pragma "nounroll";
	setp.lt.s32 	%p29, %r69, 0;
	setp.ge.s32 	%p30, %r69, %r31;
	or.pred  	%p31, %p29, %p30;
	@%p31 bra 	$L__BB1_26;
	setp.ge.s32 	%p32, %r70, %r1;
	setp.lt.s32 	%p33, %r70, %r4;
	and.pred  	%p34, %p32, %p33;
	@%p34 bra 	$L__BB1_25;
	ld.const.f32 	%f42, [%rd27];
	mul.wide.u32 	%rd22, %r69, 4;
	add.s64 	%rd23, %rd1, %rd22;
	ld.global.f32 	%f43, [%rd23];
	fma.rn.f32 	%f47, %f42, %f43, %f47;
	bra.uni 	$L__BB1_26;
$L__BB1_25:
	ld.const.f32 	%f44, [%rd27];
	ld.shared.f32 	%f45, [%r71];
	fma.rn.f32 	%f47, %f44, %f45, %f47;
$L__BB1_26:
	add.s64 	%rd27, %rd27, 4;
	add.s32 	%r71, %r71, 4;
	add.s32 	%r70, %r70, 1;
	add.s32 	%r69, %r69, 1;
	add.s32 	%r68, %r68, 1;
	setp.ne.s32 	%p35, %r68, 0;
	@%p35 bra 	$L__BB1_22;
$L__BB1_27:
	cvta.to.global.u64 	%rd24, %rd6;
	add.s64 	%rd26, %rd24, %rd8;
	st.global.f32 	[%rd26], %f47;
	ret;

}


// ===== COMPILED SASS (sm_100) =====

	.target	sm_100

	.elftype	@"ET_EXEC"


//--------------------- .note.nv.tkinfo           --------------------------
	.section	.note.nv.tkinfo,"",@"SHT_NOTE"
	.sectionflags	@"SHF_NOTE_NV_TKINFO"
	.tkinfo
        /*0018*/ 	.word	0x00000002
        /*0030*/ 	.string	""
        /*0030*/ 	.string	"ptxas"
        /*0030*/ 	.string	"Cuda compilation tools, release 13.0, V13.0.88"
        /*0030*/ 	.string	"Build cuda_13.0.r13.0/compiler.36424714_0"
        /*0030*/ 	.string	"-arch sm_100 -m 64 "



//--------------------- .note.nv.cuinfo           --------------------------
	.section	.note.nv.cuinfo,"",@"SHT_NOTE"
	.sectionflags	@"SHF_NOTE_NV_CUINFO"
        /*0018*/ 	.short	0x0002
        /*001a*/ 	.short	0x0064
        /*001c*/ 	.short	0x0082
	.zero		2


//--------------------- .nv.info                  --------------------------
	.section	.nv.info,"",@"SHT_CUDA_INFO"
	.align	4


	//----- nvinfo : EIATTR_REGCOUNT
	.align		4
        /*0000*/ 	.byte	0x04, 0x2f
        /*0002*/ 	.short	(.L_2 - .L_1)
	.align		4
.L_1:
        /*0004*/ 	.word	index@(_Z6conv_1PfS_S_ii)
        /*0008*/ 	.word	0x00000020


	//----- nvinfo : EIATTR_FRAME_SIZE
	.align		4
.L_2:
        /*000c*/ 	.byte	0x04, 0x11
        /*000e*/ 	.short	(.L_4 - .L_3)
	.align		4
.L_3:
        /*0010*/ 	.word	index@(_Z6conv_1PfS_S_ii)
        /*0014*/ 	.word	0x00000000


	//----- nvinfo : EIATTR_REGCOUNT
	.align		4
.L_4:
        /*0018*/ 	.byte	0x04, 0x2f
        /*001a*/ 	.short	(.L_6 - .L_5)
	.align		4
.L_5:
        /*001c*/ 	.word	index@(_Z8conv_1_sPfS_S_ii)
        /*0020*/ 	.word	0x00000014


	//----- nvinfo : EIATTR_FRAME_SIZE
	.align		4
.L_6:
        /*0024*/ 	.byte	0x04, 0x11
        /*0026*/ 	.short	(.L_8 - .L_7)
	.align		4
.L_7:
        /*0028*/ 	.word	index@(_Z8conv_1_sPfS_S_ii)
        /*002c*/ 	.word	0x00000000


	//----- nvinfo : EIATTR_MIN_STACK_SIZE
	.align		4
.L_8:
        /*0030*/ 	.byte	0x04, 0x12
        /*0032*/ 	.short	(.L_10 - .L_9)
	.align		4
.L_9:
        /*0034*/ 	.word	index@(_Z8conv_1_sPfS_S_ii)
        /*0038*/ 	.word	0x00000000


	//----- nvinfo : EIATTR_MIN_STACK_SIZE
	.align		4
.L_10:
        /*003c*/ 	.byte	0x04, 0x12
        /*003e*/ 	.short	(.L_12 - .L_11)
	.align		4
.L_11:
        /*0040*/ 	.word	index@(_Z6conv_1PfS_S_ii)
        /*0044*/ 	.word	0x00000000
.L_12:


//--------------------- .nv.compat                --------------------------
	.section	.nv.compat,"",@"SHT_CUDA_COMPAT_INFO"
	.align	4
        /*0000*/ 	.byte	0x02, 0x09, 0x00, 0x00, 0x02, 0x02, 0x01, 0x00, 0x02, 0x05, 0x05, 0x00, 0x03, 0x07, 0x01, 0x01
        /*0010*/ 	.byte	0x02, 0x03, 0x00, 0x00, 0x02, 0x06, 0x01, 0x00, 0x04, 0x0b, 0x08, 0x00, 0x09, 0x00, 0x00, 0x00
        /*0020*/ 	.byte	0x00, 0x00, 0x00, 0x00


//--------------------- .nv.info._Z8conv_1_sPfS_S_ii --------------------------
	.section	.nv.info._Z8conv_1_sPfS_S_ii,"",@"SHT_CUDA_INFO"
	.sectionflags	@""
	.align	4


	//----- nvinfo : EIATTR_CUDA_API_VERSION
	.align		4
        /*0000*/ 	.byte	0x04, 0x37
        /*0002*/ 	.short	(.L_14 - .L_13)
.L_13:
        /*0004*/ 	.word	0x00000082


	//----- nvinfo : EIATTR_KPARAM_INFO
	.align		4
.L_14:
        /*0008*/ 	.byte	0x04, 0x17
        /*000a*/ 	.short	(.L_16 - .L_15)
.L_15:
        /*000c*/ 	.word	0x00000000
        /*0010*/ 	.short	0x0004
        /*0012*/ 	.short	0x001c
        /*0014*/ 	.byte	0x00, 0xf0, 0x11, 0x00


	//----- nvinfo : EIATTR_KPARAM_INFO
	.align		4
.L_16:
        /*0018*/ 	.byte	0x04, 0x17
        /*001a*/ 	.short	(.L_18 - .L_17)
.L_17:
        /*001c*/ 	.word	0x00000000
        /*0020*/ 	.short	0x0003
        /*0022*/ 	.short	0x0018
        /*0024*/ 	.byte	0x00, 0xf0, 0x11, 0x00


	//----- nvinfo : EIATTR_KPARAM_INFO
	.align		4
.L_18:
        /*0028*/ 	.byte	0x04, 0x17
        /*002a*/ 	.short	(.L_20 - .L_19)
.L_19:
        /*002c*/ 	.word	0x00000000
        /*0030*/ 	.short	0x0002
        /*0032*/ 	.short	0x0010
        /*0034*/ 	.byte	0x00, 0xf5, 0x21, 0x00


	//----- nvinfo : EIATTR_KPARAM_INFO
	.align		4
.L_20:
        /*0038*/ 	.byte	0x04, 0x17
        /*003a*/ 	.short	(.L_22 - .L_21)
.L_21:
        /*003c*/ 	.word	0x00000000
        /*0040*/ 	.short	0x0001
        /*0042*/ 	.short	0x0008
        /*0044*/ 	.byte	0x00, 0xf5, 0x21, 0x00


	//----- nvinfo : EIATTR_KPARAM_INFO
	.align		4
.L_22:
        /*0048*/ 	.byte	0x04, 0x17
        /*004a*/ 	.short	(.L_24 - .L_23)
.L_23:
        /*004c*/ 	.word	0x00000000
        /*0050*/ 	.short	0x0000
        /*0052*/ 	.short	0x0000
        /*0054*/ 	.byte	0x00, 0xf5, 0x21, 0x00


	//----- nvinfo : EIATTR_SPARSE_MMA_MASK
	.align		4
.L_24:
        /*0058*/ 	.byte	0x03, 0x50
        /*005a*/ 	.short	0x0000


	//----- nvinfo : EIATTR_MAXREG_COUNT
	.align		4
        /*005c*/ 	.byte	0x03, 0x1b
        /*005e*/ 	.short	0x00ff


	//----- nvinfo : EIATTR_NUM_BARRIERS
	.align		4
        /*0060*/ 	.byte	0x02, 0x4c
        /*0062*/ 	.byte	0x01
	.zero		1


	//----- nvinfo : EIATTR_MERCURY_ISA_VERSION
	.align		4
        /*0064*/ 	.byte	0x03, 0x5f
        /*0066*/ 	.short	0x0101


	//----- nvinfo : EIATTR_VRC_CTA_INIT_COUNT
	.align		4
        /*0068*/ 	.byte	0x02, 0x4a
	.zero		1
	.zero		1


	//----- nvinfo : EIATTR_EXIT_INSTR_OFFSETS
	.align		4
        /*006c*/ 	.byte	0x04, 0x1c
        /*006e*/ 	.short	(.L_26 - .L_25)


	//   ....[0]....
.L_25:
        /*0070*/ 	.word	0x00000990


	//----- nvinfo : EIATTR_CRS_STACK_SIZE
	.align		4
.L_26:
        /*0074*/ 	.byte	0x04, 0x1e
        /*0076*/ 	.short	(.L_28 - .L_27)
.L_27:
        /*0078*/ 	.word	0x00000000


	//----- nvinfo : EIATTR_CBANK_PARAM_SIZE
	.align		4
.L_28:
        /*007c*/ 	.byte	0x03, 0x19
        /*007e*/ 	.short	0x0020


	//----- nvinfo : EIATTR_PARAM_CBANK
	.align		4
        /*0080*/ 	.byte	0x04, 0x0a
        /*0082*/ 	.short	(.L_30 - .L_29)
	.align		4
.L_29:
        /*0084*/ 	.word	index@(.nv.constant0._Z8conv_1_sPfS_S_ii)
        /*0088*/ 	.short	0x0380
        /*008a*/ 	.short	0x0020


	//----- nvinfo : EIATTR_SW_WAR
	.align		4
.L_30:
        /*008c*/ 	.byte	0x04, 0x36
        /*008e*/ 	.short	(.L_32 - .L_31)
.L_31:
        /*0090*/ 	.word	0x00000008
.L_32:


//--------------------- .nv.info._Z6conv_1PfS_S_ii --------------------------
	.section	.nv.info._Z6conv_1PfS_S_ii,"",@"SHT_CUDA_INFO"
	.sectionflags	@""
	.align	4


	//----- nvinfo : EIATTR_CUDA_API_VERSION
	.align		4
        /*0000*/ 	.byte	0x04, 0x37
        /*0002*/ 	.short	(.L_34 - .L_33)
.L_33:
        /*0004*/ 	.word	0x00000082


	//----- nvinfo : EIATTR_KPARAM_INFO
	.align		4
.L_34:
        /*0008*/ 	.byte	0x04, 0x17
        /*000a*/ 	.short	(.L_36 - .L_35)
.L_35:
        /*000c*/ 	.word	0x00000000
        /*0010*/ 	.short	0x0004
        /*0012*/ 	.short	0x001c
        /*0014*/ 	.byte	0x00, 0xf0, 0x11, 0x00


	//----- nvinfo : EIATTR_KPARAM_INFO
	.align		4
.L_36:
        /*0018*/ 	.byte	0x04, 0x17
        /*001a*/ 	.short	(.L_38 - .L_37)
.L_37:
        /*001c*/ 	.word	0x00000000
        /*0020*/ 	.short	0x0003
        /*0022*/ 	.short	0x0018
        /*0024*/ 	.byte	0x00, 0xf0, 0x11, 0x00


	//----- nvinfo : EIATTR_KPARAM_INFO
	.align		4
.L_38:
        /*0028*/ 	.byte	0x04, 0x17
        /*002a*/ 	.short	(.L_40 - .L_39)
.L_39:
        /*002c*/ 	.word	0x00000000
        /*0030*/ 	.short	0x0002
        /*0032*/ 	.short	0x0010
        /*0034*/ 	.byte	0x00, 0xf5, 0x21, 0x00


	//----- nvinfo : EIATTR_KPARAM_INFO
	.align		4
.L_40:
        /*0038*/ 	.byte	0x04, 0x17
        /*003a*/ 	.short	(.L_42 - .L_41)
.L_41:
        /*003c*/ 	.word	0x00000000
        /*0040*/ 	.short	0x0001
        /*0042*/ 	.short	0x0008
        /*0044*/ 	.byte	0x00, 0xf5, 0x21, 0x00


	//----- nvinfo : EIATTR_KPARAM_INFO
	.align		4
.L_42:
        /*0048*/ 	.byte	0x04, 0x17
        /*004a*/ 	.short	(.L_44 - .L_43)
.L_43:
        /*004c*/ 	.word	0x00000000
        /*0050*/ 	.short	0x0000
        /*0052*/ 	.short	0x0000
        /*0054*/ 	.byte	0x00, 0xf5, 0x21, 0x00


	//----- nvinfo : EIATTR_SPARSE_MMA_MASK
	.align		4
.L_44:
        /*0058*/ 	.byte	0x03, 0x50
        /*005a*/ 	.short	0x0000


	//----- nvinfo : EIATTR_MAXREG_COUNT
	.align		4
        /*005c*/ 	.byte	0x03, 0x1b
        /*005e*/ 	.short	0x00ff


	//----- nvinfo : EIATTR_MERCURY_ISA_VERSION
	.align		4
        /*0060*/ 	.byte	0x03, 0x5f
        /*0062*/ 	.short	0x0101


	//----- nvinfo : EIATTR_VRC_CTA_INIT_COUNT
	.align		4
        /*0064*/ 	.byte	0x02, 0x4a
	.zero		1
	.zero		1


	//----- nvinfo : EIATTR_EXIT_INSTR_OFFSETS
	.align		4
        /*0068*/ 	.byte	0x04, 0x1c
        /*006a*/ 	.short	(.L_46 - .L_45)


	//   ....[0]....
.L_45:
        /*006c*/ 	.word	0x00000ae0


	//----- nvinfo : EIATTR_CRS_STACK_SIZE
	.align		4
.L_46:
        /*0070*/ 	.byte	0x04, 0x1e
        /*0072*/ 	.short	(.L_48 - .L_47)
.L_47:
        /*0074*/ 	.word	0x00000000


	//----- nvinfo : EIATTR_CBANK_PARAM_SIZE
	.align		4
.L_48:
        /*0078*/ 	.byte	0x03, 0x19
        /*007a*/ 	.short	0x0020


	//----- nvinfo : EIATTR_PARAM_CBANK
	.align		4
        /*007c*/ 	.byte	0x04, 0x0a
        /*007e*/ 	.short	(.L_50 - .L_49)
	.align		4
.L_49:
        /*0080*/ 	.word	index@(.nv.constant0._Z6conv_1PfS_S_ii)
        /*0084*/ 	.short	0x0380
        /*0086*/ 	.short	0x0020


	//----- nvinfo : EIATTR_SW_WAR
	.align		4
.L_50:
        /*0088*/ 	.byte	0x04, 0x36
        /*008a*/ 	.short	(.L_52 - .L_51)
.L_51:
        /*008c*/ 	.word	0x00000008
.L_52:


//--------------------- .nv.callgraph             --------------------------
	.section	.nv.callgraph,"",@"SHT_CUDA_CALLGRAPH"
	.align	4
	.sectionentsize	8
	.align		4
        /*0000*/ 	.word	0x00000000
	.align		4
        /*0004*/ 	.word	0xffffffff
	.align		4
        /*0008*/ 	.word	0x00000000
	.align		4
        /*000c*/ 	.word	0xfffffffe
	.align		4
        /*0010*/ 	.word	0x00000000
	.align		4
        /*0014*/ 	.word	0xfffffffd
	.align		4
        /*0018*/ 	.word	0x00000000
	.align		4
        /*001c*/ 	.word	0xfffffffc


//--------------------- .nv.constant3             --------------------------
	.section	.nv.constant3,"a",@progbits
	.align	4
.nv.constant3:
	.type		Mask,@object
	.size		Mask,(.L_0 - Mask)
Mask:
	.zero		24
.L_0:


//--------------------- .text._Z8conv_1_sPfS_S_ii --------------------------
	.section	.text._Z8conv_1_sPfS_S_ii,"ax",@progbits
	.align	128
        .global         _Z8conv_1_sPfS_S_ii
        .type           _Z8conv_1_sPfS_S_ii,@function
        .size           _Z8conv_1_sPfS_S_ii,(.L_x_26 - _Z8conv_1_sPfS_S_ii)
        .other          _Z8conv_1_sPfS_S_ii,@"STO_CUDA_ENTRY STV_DEFAULT"
_Z8conv_1_sPfS_S_ii:
.text._Z8conv_1_sPfS_S_ii:
[----:B------:R-:W-:Y:S01]  /*0000*/  LDC R1, c[0x0][0x37c] ;  /* 0x0000df00ff017b82 */ /* 0x000fe20000000800 */
[----:B------:R-:W0:Y:S07]  /*0010*/  S2R R4, SR_TID.X ;  /* 0x0000000000047919 */ /* 0x000e2e0000002100 */
[----:B------:R-:W1:Y:S01]  /*0020*/  S2UR UR4, SR_CTAID.X ;  /* 0x00000000000479c3 */ /* 0x000e620000002500 */
[----:B------:R-:W1:Y:S01]  /*0030*/  LDCU UR8, c[0x0][0x360] ;  /* 0x00006c00ff0877ac */ /* 0x000e620008000800 */
[----:B------:R-:W2:Y:S06]  /*0040*/  LDCU.64 UR12, c[0x0][0x358] ;  /* 0x00006b00ff0c77ac */ /* 0x000eac0008000a00 */
[----:B------:R-:W3:Y:S08]  /*0050*/  LDC.64 R2, c[0x0][0x390] ;  /* 0x0000e400ff027b82 */ /* 0x000ef00000000a00 */
[----:B------:R-:W4:Y:S01]  /*0060*/  S2UR UR6, SR_CgaCtaId ;  /* 0x00000000000679c3 */ /* 0x000f220000008800 */
[----:B------:R-:W-:Y:S01]  /*0070*/  UMOV UR5, 0x400 ;  /* 0x0000040000057882 */ /* 0x000fe20000000000 */
[----:B------:R-:W5:Y:S01]  /*0080*/  LDCU UR9, c[0x0][0x398] ;  /* 0x00007300ff0977ac */ /* 0x000f620008000800 */
[----:B-1----:R-:W-:-:S06]  /*0090*/  UIMAD UR4, UR4, UR8, URZ ;  /* 0x00000008040472a4 */ /* 0x002fcc000f8e02ff */
[----:B0-----:R-:W-:-:S04]  /*00a0*/  VIADD R0, R4, UR4 ;  /* 0x0000000404007c36 */ /* 0x001fc80008000000 */
[----:B---3--:R-:W-:-:S06]  /*00b0*/  IMAD.WIDE R2, R0, 0x4, R2 ;  /* 0x0000000400027825 */ /* 0x008fcc00078e0202 */
[----:B--2---:R-:W2:Y:S01]  /*00c0*/  LDG.E R2, desc[UR12][R2.64] ;  /* 0x0000000c02027981 */ /* 0x004ea2000c1e1900 */
[----:B----4-:R-:W-:Y:S01]  /*00d0*/  ULEA UR5, UR6, UR5, 0x18 ;  /* 0x0000000506057291 */ /* 0x010fe2000f8ec0ff */
[----:B------:R-:W-:Y:S01]  /*00e0*/  IMAD.MOV.U32 R5, RZ, RZ, RZ ;  /* 0x000000ffff057224 */ /* 0x000fe200078e00ff */
[----:B-----5:R-:W-:-:S04]  /*00f0*/  UISETP.GE.AND UP0, UPT, UR9, 0x1, UPT ;  /* 0x000000010900788c */ /* 0x020fc8000bf06270 */
[----:B------:R-:W-:-:S05]  /*0100*/  LEA R7, R4, UR5, 0x2 ;  /* 0x0000000504077c11 */ /* 0x000fca000f8e10ff */
[----:B--2---:R0:W-:Y:S01]  /*0110*/  STS [R7], R2 ;  /* 0x0000000207007388 */ /* 0x0041e20000000800 */
[----:B------:R-:W-:Y:S06]  /*0120*/  BAR.SYNC.DEFER_BLOCKING 0x0 ;  /* 0x0000000000007b1d */ /* 0x000fec0000010000 */
[----:B------:R-:W-:Y:S05]  /*0130*/  BRA.U !UP0, `(.L_x_0) ;  /* 0x0000000908087547 */ /* 0x000fea000b800000 */
[----:B------:R-:W-:Y:S01]  /*0140*/  UISETP.GE.U32.AND UP0, UPT, UR9, 0x4, UPT ;  /* 0x000000040900788c */ /* 0x000fe2000bf06070 */
[----:B0-----:R-:W-:Y:S01]  /*0150*/  HFMA2 R7, -RZ, RZ, 0, 0 ;  /* 0x00000000ff077431 */ /* 0x001fe200000001ff */
[----:B------:R-:W-:Y:S01]  /*0160*/  ULEA.HI UR7, UR9, UR9, URZ, 0x1 ;  /* 0x0000000909077291 */ /* 0x000fe2000f8f08ff */
[----:B------:R-:W-:Y:S01]  /*0170*/  IMAD.MOV.U32 R5, RZ, RZ, RZ ;  /* 0x000000ffff057224 */ /* 0x000fe200078e00ff */
[----:B------:R-:W-:Y:S02]  /*0180*/  UIADD3 UR6, UPT, UPT, UR4, UR8, URZ ;  /* 0x0000000804067290 */ /* 0x000fe4000fffe0ff */
[----:B------:R-:W-:Y:S02]  /*0190*/  ULOP3.LUT UR10, UR9, 0x3, URZ, 0xc0, !UPT ;  /* 0x00000003090a7892 */ /* 0x000fe4000f8ec0ff */
[----:B------:R-:W-:Y:S01]  /*01a0*/  USHF.R.S32.HI UR7, URZ, 0x1, UR7 ;  /* 0x00000001ff077899 */ /* 0x000fe20008011407 */
[----:B------:R-:W-:Y:S11]  /*01b0*/  BRA.U !UP0, `(.L_x_1) ;  /* 0x0000000508687547 */ /* 0x000ff6000b800000 */
[----:B------:R-:W0:Y:S01]  /*01c0*/  LDC.64 R2, c[0x0][0x390] ;  /* 0x0000e400ff027b82 */ /* 0x000e220000000a00 */
[----:B------:R-:W-:Y:S01]  /*01d0*/  ULOP3.LUT UR8, UR9, 0x7ffffffc, URZ, 0xc0, !UPT ;  /* 0x7ffffffc09087892 */ /* 0x000fe2000f8ec0ff */
[----:B------:R-:W-:Y:S01]  /*01e0*/  VIADD R8, R4, -UR7 ;  /* 0x8000000704087c36 */ /* 0x000fe20008000000 */
[----:B------:R-:W-:Y:S01]  /*01f0*/  MOV R11, RZ ;  /* 0x000000ff000b7202 */ /* 0x000fe20000000f00 */
[----:B------:R-:W-:Y:S01]  /*0200*/  VIADD R9, R0, -UR7 ;  /* 0x8000000700097c36 */ /* 0x000fe20008000000 */
[----:B------:R-:W1:Y:S01]  /*0210*/  LDCU UR11, c[0x0][0x39c] ;  /* 0x00007380ff0b77ac */ /* 0x000e620008000800 */
[----:B------:R-:W-:Y:S02]  /*0220*/  IMAD.MOV.U32 R5, RZ, RZ, RZ ;  /* 0x000000ffff057224 */ /* 0x000fe400078e00ff */
[----:B------:R-:W-:-:S07]  /*0230*/  IMAD.U32 R7, RZ, RZ, UR8 ;  /* 0x00000008ff077e24 */ /* 0x000fce000f8e00ff */
.L_x_13:
[----:B------:R-:W-:Y:S01]  /*0240*/  IMAD.IADD R13, R9, 0x1, R11 ;  /* 0x00000001090d7824 */ /* 0x000fe200078e020b */
[----:B------:R-:W-:Y:S01]  /*0250*/  BSSY.RECONVERGENT B0, `(.L_x_2) ;  /* 0x0000014000007945 */ /* 0x000fe20003800200 */
[----:B------:R-:W-:Y:S02]  /*0260*/  SHF.L.U32 R6, R11, 0x2, RZ ;  /* 0x000000020b067819 */ /* 0x000fe400000006ff */
[C---:B------:R-:W-:Y:S01]  /*0270*/  VIADD R17, R13.reuse, 0x1 ;  /* 0x000000010d117836 */ /* 0x040fe20000000000 */
[----:B-1----:R-:W-:-:S04]  /*0280*/  ISETP.GE.AND P0, PT, R13, UR11, PT ;  /* 0x0000000b0d007c0c */ /* 0x002fc8000bf06270 */
[----:B------:R-:W-:Y:S02]  /*0290*/  ISETP.LT.OR P0, PT, R13, RZ, P0 ;  /* 0x000000ff0d00720c */ /* 0x000fe40000701670 */
[----:B------:R-:W-:-:S04]  /*02a0*/  ISETP.GE.AND P1, PT, R17, UR11, PT ;  /* 0x0000000b11007c0c */ /* 0x000fc8000bf26270 */
[----:B------:R-:W-:-:S07]  /*02b0*/  ISETP.LT.OR P1, PT, R17, RZ, P1 ;  /* 0x000000ff1100720c */ /* 0x000fce0000f21670 */
[----:B------:R-:W-:Y:S06]  /*02c0*/  @P0 BRA `(.L_x_3) ;  /* 0x0000000000300947 */ /* 0x000fec0003800000 */
[----:B------:R-:W-:-:S05]  /*02d0*/  IMAD.IADD R12, R8, 0x1, R11 ;  /* 0x00000001080c7824 */ /* 0x000fca00078e020b */
[----:B------:R-:W-:-:S04]  /*02e0*/  ISETP.GE.AND P0, PT, R12, UR6, PT ;  /* 0x000000060c007c0c */ /* 0x000fc8000bf06270 */
[----:B------:R-:W-:-:S13]  /*02f0*/  ISETP.LT.OR P0, PT, R12, UR4, P0 ;  /* 0x000000040c007c0c */ /* 0x000fda0008701670 */
[----:B------:R-:W-:Y:S01]  /*0300*/  @!P0 LEA R12, R12, UR5, 0x2 ;  /* 0x000000050c0c8c11 */ /* 0x000fe2000f8e10ff */
[----:B------:R-:W1:Y:S05]  /*0310*/  @!P0 LDC R10, c[0x3][R6] ;  /* 0x00c00000060a8b82 */ /* 0x000e6a0000000800 */
[----:B------:R-:W1:Y:S02]  /*0320*/  @!P0 LDS R12, [R12] ;  /* 0x000000000c0c8984 */ /* 0x000e640000000800 */
[----:B-1----:R-:W-:Y:S01]  /*0330*/  @!P0 FFMA R5, R10, R12, R5 ;  /* 0x0000000c0a058223 */ /* 0x002fe20000000005 */
[----:B------:R-:W-:Y:S06]  /*0340*/  @!P0 BRA `(.L_x_3) ;  /* 0x0000000000108947 */ /* 0x000fec0003800000 */
[----:B0-----:R-:W-:-:S06]  /*0350*/  IMAD.WIDE.U32 R14, R13, 0x4, R2 ;  /* 0x000000040d0e7825 */ /* 0x001fcc00078e0002 */
[----:B------:R-:W2:Y:S01]  /*0360*/  LDG.E R14, desc[UR12][R14.64] ;  /* 0x0000000c0e0e7981 */ /* 0x000ea2000c1e1900 */
[----:B------:R-:W2:Y:S02]  /*0370*/  LDC R10, c[0x3][R6] ;  /* 0x00c00000060a7b82 */ /* 0x000ea40000000800 */
[----:B--2---:R-:W-:-:S07]  /*0380*/  FFMA R5, R10, R14, R5 ;  /* 0x0000000e0a057223 */ /* 0x004fce0000000005 */
.L_x_3:
[----:B------:R-:W-:Y:S05]  /*0390*/  BSYNC.RECONVERGENT B0 ;  /* 0x0000000000007941 */ /* 0x000fea0003800200 */
.L_x_2:
[----:B------:R-:W-:Y:S04]  /*03a0*/  BSSY.RECONVERGENT B0, `(.L_x_4) ;  /* 0x0000010000007945 */ /* 0x000fe80003800200 */
[----:B------:R-:W-:Y:S05]  /*03b0*/  @P1 BRA `(.L_x_5) ;  /* 0x0000000000381947 */ /* 0x000fea0003800000 */
[----:B------:R-:W-:-:S04]  /*03c0*/  IADD3 R10, PT, PT, R11, 0x1, R8 ;  /* 0x000000010b0a7810 */ /* 0x000fc80007ffe008 */
[C---:B------:R-:W-:Y:S02]  /*03d0*/  ISETP.GE.AND P0, PT, R10.reuse, UR6, PT ;  /* 0x000000060a007c0c */ /* 0x040fe4000bf06270 */
[----:B------:R-:W-:-:S13]  /*03e0*/  ISETP.GE.AND P1, PT, R10, UR4, PT ;  /* 0x000000040a007c0c */ /* 0x000fda000bf26270 */
[----:B------:R-:W-:Y:S05]  /*03f0*/  @!P0 BRA P1, `(.L_x_6) ;  /* 0x0000000000148947 */ /* 0x000fea0000800000 */
[----:B0-----:R-:W-:-:S06]  /*0400*/  IMAD.WIDE.U32 R14, R17, 0x4, R2 ;  /* 0x00000004110e7825 */ /* 0x001fcc00078e0002 */
[----:B------:R-:W2:Y:S01]  /*0410*/  LDG.E R14, desc[UR12][R14.64] ;  /* 0x0000000c0e0e7981 */ /* 0x000ea2000c1e1900 */
[----:B------:R-:W2:Y:S02]  /*0420*/  LDC R10, c[0x3][R6+0x4] ;  /* 0x00c00100060a7b82 */ /* 0x000ea40000000800 */
[----:B--2---:R-:W-:Y:S01]  /*0430*/  FFMA R5, R10, R14, R5 ;  /* 0x0000000e0a057223 */ /* 0x004fe20000000005 */
[----:B------:R-:W-:Y:S06]  /*0440*/  BRA `(.L_x_5) ;  /* 0x0000000000147947 */ /* 0x000fec0003800000 */
.L_x_6:
[----:B------:R-:W-:Y:S01]  /*0450*/  IMAD.IADD R10, R8, 0x1, R11 ;  /* 0x00000001080a7824 */ /* 0x000fe200078e020b */
[----:B------:R-:W1:Y:S04]  /*0460*/  LDC R12, c[0x3][R6+0x4] ;  /* 0x00c00100060c7b82 */ /* 0x000e680000000800 */
[----:B------:R-:W-:-:S06]  /*0470*/  LEA R10, R10, UR5, 0x2 ;  /* 0x000000050a0a7c11 */ /* 0x000fcc000f8e10ff */
[----:B------:R-:W1:Y:S02]  /*0480*/  LDS R10, [R10+0x4] ;  /* 0x000004000a0a7984 */ /* 0x000e640000000800 */
[----:B-1----:R-:W-:-:S07]  /*0490*/  FFMA R5, R12, R10, R5 ;  /* 0x0000000a0c057223 */ /* 0x002fce0000000005 */
.L_x_5:
[----:B------:R-:W-:Y:S05]  /*04a0*/  BSYNC.RECONVERGENT B0 ;  /* 0x0000000000007941 */ /* 0x000fea0003800200 */
.L_x_4:
[----:B------:R-:W-:Y:S01]  /*04b0*/  IADD3 R15, PT, PT, R13, 0x2, RZ ;  /* 0x000000020d0f7810 */ /* 0x000fe20007ffe0ff */
[----:B------:R-:W-:Y:S03]  /*04c0*/  BSSY.RECONVERGENT B0, `(.L_x_7) ;  /* 0x0000012000007945 */ /* 0x000fe60003800200 */
[----:B------:R-:W-:-:S04]  /*04d0*/  ISETP.GE.AND P0, PT, R15, UR11, PT ;  /* 0x0000000b0f007c0c */ /* 0x000fc8000bf06270 */
[----:B------:R-:W-:-:S13]  /*04e0*/  ISETP.LT.OR P0, PT, R15, RZ, P0 ;  /* 0x000000ff0f00720c */ /* 0x000fda0000701670 */
        /* <DEDUP_REMOVED lines=10> */
.L_x_9:
[----:B------:R-:W-:Y:S01]  /*0590*/  IMAD.IADD R10, R8, 0x1, R11 ;  /* 0x00000001080a7824 */ /* 0x000fe200078e020b */
[----:B------:R-:W1:Y:S04]  /*05a0*/  LDC R12, c[0x3][R6+0x8] ;  /* 0x00c00200060c7b82 */ /* 0x000e680000000800 */
[----:B------:R-:W-:-:S06]  /*05b0*/  LEA R10, R10, UR5, 0x2 ;  /* 0x000000050a0a7c11 */ /* 0x000fcc000f8e10ff */
[----:B------:R-:W1:Y:S02]  /*05c0*/  LDS R10, [R10+0x8] ;  /* 0x000008000a0a7984 */ /* 0x000e640000000800 */
[----:B-1----:R-:W-:-:S07]  /*05d0*/  FFMA R5, R12, R10, R5 ;  /* 0x0000000a0c057223 */ /* 0x002fce0000000005 */
.L_x_8:
[----:B------:R-:W-:Y:S05]  /*05e0*/  BSYNC.RECONVERGENT B0 ;  /* 0x0000000000007941 */ /* 0x000fea0003800200 */
.L_x_7:
[----:B------:R-:W-:Y:S01]  /*05f0*/  VIADD R13, R13, 0x3 ;  /* 0x000000030d0d7836 */ /* 0x000fe20000000000 */
[----:B------:R-:W-:Y:S04]  /*0600*/  BSSY.RECONVERGENT B0, `(.L_x_10) ;  /* 0x0000012000007945 */ /* 0x000fe80003800200 */
        /* <DEDUP_REMOVED lines=12> */
.L_x_12:
[----:B------:R-:W-:Y:S01]  /*06d0*/  IADD3 R10, PT, PT, R8, R11, RZ ;  /* 0x0000000b080a7210 */ /* 0x000fe20007ffe0ff */
[----:B------:R-:W1:Y:S03]  /*06e0*/  LDC R6, c[0x3][R6+0xc] ;  /* 0x00c0030006067b82 */ /* 0x000e660000000800 */
[----:B------:R-:W-:-:S06]  /*06f0*/  LEA R10, R10, UR5, 0x2 ;  /* 0x000000050a0a7c11 */ /* 0x000fcc000f8e10ff */
[----:B------:R-:W1:Y:S02]  /*0700*/  LDS R10, [R10+0xc] ;  /* 0x00000c000a0a7984 */ /* 0x000e640000000800 */
[----:B-1----:R-:W-:-:S07]  /*0710*/  FFMA R5, R6, R10, R5 ;  /* 0x0000000a06057223 */ /* 0x002fce0000000005 */
.L_x_11:
[----:B------:R-:W-:Y:S05]  /*0720*/  BSYNC.RECONVERGENT B0 ;  /* 0x0000000000007941 */ /* 0x000fea0003800200 */
.L_x_10:
[----:B------:R-:W-:-:S05]  /*0730*/  VIADD R11, R11, 0x4 ;  /* 0x000000040b0b7836 */ /* 0x000fca0000000000 */
[----:B------:R-:W-:-:S13]  /*0740*/  ISETP.NE.AND P0, PT, R11, R7, PT ;  /* 0x000000070b00720c */ /* 0x000fda0003f05270 */
[----:B------:R-:W-:Y:S05]  /*0750*/  @P0 BRA `(.L_x_13) ;  /* 0xfffffff800b80947 */ /* 0x000fea000383ffff */
.L_x_1:
[----:B------:R-:W-:-:S09]  /*0760*/  UISETP.NE.AND UP0, UPT, UR10, URZ, UPT ;  /* 0x000000ff0a00728c */ /* 0x000fd2000bf05270 */
[----:B------:R-:W-:Y:S05]  /*0770*/  BRA.U !UP0, `(.L_x_0) ;  /* 0x0000000108787547 */ /* 0x000fea000b800000 */
[----:B------:R-:W1:Y:S01]  /*0780*/  LDC.64 R8, c[0x0][0x390] ;  /* 0x0000e400ff087b82 */ /* 0x000e620000000a00 */
[----:B------:R-:W-:Y:S01]  /*0790*/  IADD3 R4, PT, PT, R4, -UR7, R7 ;  /* 0x8000000704047c10 */ /* 0x000fe2000fffe007 */
[----:B------:R-:W-:Y:S01]  /*07a0*/  IMAD.SHL.U32 R11, R7, 0x4, RZ ;  /* 0x00000004070b7824 */ /* 0x000fe200078e00ff */
[----:B------:R-:W2:Y:S02]  /*07b0*/  LDCU UR9, c[0x0][0x39c] ;  /* 0x00007380ff0977ac */ /* 0x000ea40008000800 */
[C---:B------:R-:W-:Y:S02]  /*07c0*/  LEA R6, R4.reuse, UR5, 0x2 ;  /* 0x0000000504067c11 */ /* 0x040fe4000f8e10ff */
[----:B------:R-:W-:Y:S01]  /*07d0*/  IADD3 R7, PT, PT, R4, UR4, RZ ;  /* 0x0000000404077c10 */ /* 0x000fe2000fffe0ff */
[----:B------:R-:W-:-:S12]  /*07e0*/  UIADD3 UR8, UPT, UPT, -UR10, URZ, URZ ;  /* 0x000000ff0a087290 */ /* 0x000fd8000fffe1ff */
.L_x_17:
[C---:B--2---:R-:W-:Y:S01]  /*07f0*/  ISETP.GE.AND P0, PT, R7.reuse, UR9, PT ;  /* 0x0000000907007c0c */ /* 0x044fe2000bf06270 */
[----:B------:R-:W-:Y:S01]  /*0800*/  UIADD3 UR8, UPT, UPT, UR8, 0x1, URZ ;  /* 0x0000000108087890 */ /* 0x000fe2000fffe0ff */
[----:B------:R-:W-:Y:S02]  /*0810*/  BSSY.RECONVERGENT B0, `(.L_x_14) ;  /* 0x000000f000007945 */ /* 0x000fe40003800200 */
[----:B------:R-:W-:Y:S01]  /*0820*/  ISETP.LT.OR P0, PT, R7, RZ, P0 ;  /* 0x000000ff0700720c */ /* 0x000fe20000701670 */
[----:B------:R-:W-:-:S12]  /*0830*/  UISETP.NE.AND UP0, UPT, UR8, URZ, UPT ;  /* 0x000000ff0800728c */ /* 0x000fd8000bf05270 */
[----:B------:R-:W-:Y:S05]  /*0840*/  @P0 BRA `(.L_x_15) ;  /* 0x00000000002c0947 */ /* 0x000fea0003800000 */
[C---:B------:R-:W-:Y:S02]  /*0850*/  ISETP.GE.AND P0, PT, R4.reuse, UR6, PT ;  /* 0x0000000604007c0c */ /* 0x040fe4000bf06270 */
[----:B------:R-:W-:-:S13]  /*0860*/  ISETP.GE.AND P1, PT, R4, UR4, PT ;  /* 0x0000000404007c0c */ /* 0x000fda000bf26270 */
[----:B------:R-:W-:Y:S05]  /*0870*/  @!P0 BRA P1, `(.L_x_16) ;  /* 0x0000000000148947 */ /* 0x000fea0000800000 */
[----:B01----:R-:W-:-:S06]  /*0880*/  IMAD.WIDE.U32 R2, R7, 0x4, R8 ;  /* 0x0000000407027825 */ /* 0x003fcc00078e0008 */
[----:B------:R-:W2:Y:S01]  /*0890*/  LDG.E R2, desc[UR12][R2.64] ;  /* 0x0000000c02027981 */ /* 0x000ea2000c1e1900 */
[----:B------:R-:W2:Y:S02]  /*08a0*/  LDC R10, c[0x3][R11] ;  /* 0x00c000000b0a7b82 */ /* 0x000ea40000000800 */
[----:B--2---:R-:W-:Y:S01]  /*08b0*/  FFMA R5, R10, R2, R5 ;  /* 0x000000020a057223 */ /* 0x004fe20000000005 */
[----:B------:R-:W-:Y:S06]  /*08c0*/  BRA `(.L_x_15) ;  /* 0x00000000000c7947 */ /* 0x000fec0003800000 */
.L_x_16:
[----:B0-----:R-:W0:Y:S01]  /*08d0*/  LDS R2, [R6] ;  /* 0x0000000006027984 */ /* 0x001e220000000800 */
[----:B------:R-:W0:Y:S02]  /*08e0*/  LDC R10, c[0x3][R11] ;  /* 0x00c000000b0a7b82 */ /* 0x000e240000000800 */
[----:B0-----:R-:W-:-:S07]  /*08f0*/  FFMA R5, R10, R2, R5 ;  /* 0x000000020a057223 */ /* 0x001fce0000000005 */
.L_x_15:
[----:B------:R-:W-:Y:S05]  /*0900*/  BSYNC.RECONVERGENT B0 ;  /* 0x0000000000007941 */ /* 0x000fea0003800200 */
.L_x_14:
[----:B------:R-:W-:Y:S01]  /*0910*/  VIADD R11, R11, 0x4 ;  /* 0x000000040b0b7836 */ /* 0x000fe20000000000 */
[----:B------:R-:W-:Y:S01]  /*0920*/  IADD3 R4, PT, PT, R4, 0x1, RZ ;  /* 0x0000000104047810 */ /* 0x000fe20007ffe0ff */
[----:B------:R-:W-:Y:S02]  /*0930*/  VIADD R6, R6, 0x4 ;  /* 0x0000000406067836 */ /* 0x000fe40000000000 */
[----:B------:R-:W-:Y:S01]  /*0940*/  VIADD R7, R7, 0x1 ;  /* 0x0000000107077836 */ /* 0x000fe20000000000 */
[----:B------:R-:W-:Y:S06]  /*0950*/  BRA.U UP0, `(.L_x_17) ;  /* 0xfffffffd00a47547 */ /* 0x000fec000b83ffff */
.L_x_0:
[----:B0-----:R-:W0:Y:S02]  /*0960*/  LDC.64 R2, c[0x0][0x388] ;  /* 0x0000e200ff027b82 */ /* 0x001e240000000a00 */
[----:B0-----:R-:W-:-:S05]  /*0970*/  IMAD.WIDE R2, R0, 0x4, R2 ;  /* 0x0000000400027825 */ /* 0x001fca00078e0202 */
[----:B------:R-:W-:Y:S01]  /*0980*/  STG.E desc[UR12][R2.64], R5 ;  /* 0x0000000502007986 */ /* 0x000fe2000c10190c */
[----:B------:R-:W-:Y:S05]  /*0990*/  EXIT ;  /* 0x000000000000794d */ /* 0x000fea0003800000 */
.L_x_18:
[----:B------:R-:W-:-:S00]  /*09a0*/  BRA `(.L_x_18) ;  /* 0xfffffffc00fc7947 */ /* 0x000fc0000383ffff */
[----:B------:R-:W-:-:S00]  /*09b0*/  NOP ;  /* 0x0000000000007918 */ /* 0x000fc00000000000 */
        /* <DEDUP_REMOVED lines=12> */
.L_x_26:


//--------------------- .text._Z6conv_1PfS_S_ii   --------------------------
	.section	.text._Z6conv_1PfS_S_ii,"ax",@progbits
	.align	128
        .global         _Z6conv_1PfS_S_ii
        .type           _Z6conv_1PfS_S_ii,@function
        .size           _Z6conv_1PfS_S_ii,(.L_x_27 - _Z6conv_1PfS_S_ii)
        .other          _Z6conv_1PfS_S_ii,@"STO_CUDA_ENTRY STV_DEFAULT"
_Z6conv_1PfS_S_ii:
.text._Z6conv_1PfS_S_ii:
[----:B------:R-:W-:Y:S01]  /*0000*/  LDC R1, c[0x0][0x37c] ;  /* 0x0000df00ff017b82 */ /* 0x000fe20000000800 */
[----:B------:R-:W0:Y:S01]  /*0010*/  S2R R3, SR_TID.X ;  /* 0x0000000000037919 */ /* 0x000e220000002100 */
[----:B------:R-:W1:Y:S06]  /*0020*/  LDCU UR5, c[0x0][0x398] ;  /* 0x00007300ff0577ac */ /* 0x000e6c0008000800 */
[----:B------:R-:W0:Y:S01]  /*0030*/  S2UR UR4, SR_CTAID.X ;  /* 0x00000000000479c3 */ /* 0x000e220000002500 */
[----:B------:R-:W-:Y:S01]  /*0040*/  HFMA2 R0, -RZ, RZ, 0, 0 ;  /* 0x00000000ff007431 */ /* 0x000fe200000001ff */
[----:B------:R-:W2:Y:S06]  /*0050*/  LDCU.64 UR8, c[0x0][0x358] ;  /* 0x00006b00ff0877ac */ /* 0x000eac0008000a00 */
[----:B------:R-:W0:Y:S01]  /*0060*/  LDC R2, c[0x0][0x360] ;  /* 0x0000d800ff027b82 */ /* 0x000e220000000800 */
[----:B-1----:R-:W-:Y:S01]  /*0070*/  UISETP.GE.AND UP0, UPT, UR5, 0x1, UPT ;  /* 0x000000010500788c */ /* 0x002fe2000bf06270 */
[----:B0-----:R-:W-:-:S08]  /*0080*/  IMAD R2, R2, UR4, R3 ;  /* 0x0000000402027c24 */ /* 0x001fd0000f8e0203 */
[----:B--2---:R-:W-:Y:S05]  /*0090*/  BRA.U !UP0, `(.L_x_19) ;  /* 0x0000000908847547 */ /* 0x004fea000b800000 */
[----:B------:R-:W-:Y:S01]  /*00a0*/  UISETP.GE.U32.AND UP0, UPT, UR5, 0x8, UPT ;  /* 0x000000080500788c */ /* 0x000fe2000bf06070 */
[----:B------:R-:W-:Y:S01]  /*00b0*/  MOV R0, RZ ;  /* 0x000000ff00007202 */ /* 0x000fe20000000f00 */
[----:B------:R-:W-:Y:S01]  /*00c0*/  ULEA.HI UR4, UR5, UR5, URZ, 0x1 ;  /* 0x0000000505047291 */ /* 0x000fe2000f8f08ff */
[----:B------:R-:W-:Y:S01]  /*00d0*/  IMAD.MOV.U32 R3, RZ, RZ, RZ ;  /* 0x000000ffff037224 */ /* 0x000fe200078e00ff */
[----:B------:R-:W-:Y:S02]  /*00e0*/  ULOP3.LUT UR6, UR5, 0x7, URZ, 0xc0, !UPT ;  /* 0x0000000705067892 */ /* 0x000fe4000f8ec0ff */
[----:B------:R-:W-:Y:S02]  /*00f0*/  USHF.R.S32.HI UR4, URZ, 0x1, UR4 ;  /* 0x00000001ff047899 */ /* 0x000fe40008011404 */
[----:B------:R-:W-:-:S04]  /*0100*/  UISETP.NE.AND UP1, UPT, UR6, URZ, UPT ;  /* 0x000000ff0600728c */ /* 0x000fc8000bf25270 */
[----:B------:R-:W-:Y:S01]  /*0110*/  IADD3 R4, PT, PT, R2, -UR4, RZ ;  /* 0x8000000402047c10 */ /* 0x000fe2000fffe0ff */
[----:B------:R-:W-:Y:S06]  /*0120*/  BRA.U !UP0, `(.L_x_20) ;  /* 0x0000000508247547 */ /* 0x000fec000b800000 */
[----:B------:R-:W-:Y:S01]  /*0130*/  ULOP3.LUT UR4, UR5, 0x7ffffff8, URZ, 0xc0, !UPT ;  /* 0x7ffffff805047892 */ /* 0x000fe2000f8ec0ff */
[----:B------:R-:W-:Y:S01]  /*0140*/  IMAD.MOV.U32 R0, RZ, RZ, RZ ;  /* 0x000000ffff007224 */ /* 0x000fe200078e00ff */
[----:B------:R-:W-:Y:S01]  /*0150*/  MOV R6, RZ ;  /* 0x000000ff00067202 */ /* 0x000fe20000000f00 */
[----:B------:R-:W0:Y:S03]  /*0160*/  LDCU UR7, c[0x0][0x39c] ;  /* 0x00007380ff0777ac */ /* 0x000e260008000800 */
[----:B------:R-:W-:-:S07]  /*0170*/  IMAD.U32 R3, RZ, RZ, UR4 ;  /* 0x00000004ff037e24 */ /* 0x000fce000f8e00ff */
.L_x_21:
[----:B------:R-:W-:-:S04]  /*0180*/  IADD3 R25, PT, PT, R4, R6, RZ ;  /* 0x0000000604197210 */ /* 0x000fc80007ffe0ff */
[----:B0-----:R-:W-:-:S04]  /*0190*/  ISETP.GE.AND P6, PT, R25, UR7, PT ;  /* 0x0000000719007c0c */ /* 0x001fc8000bfc6270 */
[----:B------:R-:W-:-:S13]  /*01a0*/  ISETP.LT.OR P6, PT, R25, RZ, P6 ;  /* 0x000000ff1900720c */ /* 0x000fda00037c1670 */
[----:B------:R-:W0:Y:S02]  /*01b0*/  @!P6 LDC.64 R8, c[0x0][0x390] ;  /* 0x0000e400ff08eb82 */ /* 0x000e240000000a00 */
[----:B0-----:R-:W-:-:S05]  /*01c0*/  @!P6 IMAD.WIDE.U32 R8, R25, 0x4, R8 ;  /* 0x000000041908e825 */ /* 0x001fca00078e0008 */
[----:B------:R0:W2:Y:S01]  /*01d0*/  @!P6 LDG.E R10, desc[UR8][R8.64] ;  /* 0x00000008080ae981 */ /* 0x0000a2000c1e1900 */
[C---:B------:R-:W-:Y:S01]  /*01e0*/  VIADD R15, R25.reuse, 0x1 ;  /* 0x00000001190f7836 */ /* 0x040fe20000000000 */
[----:B------:R-:W-:Y:S01]  /*01f0*/  SHF.L.U32 R7, R6, 0x2, RZ ;  /* 0x0000000206077819 */ /* 0x000fe200000006ff */
[C---:B------:R-:W-:Y:S01]  /*0200*/  VIADD R29, R25.reuse, 0x2 ;  /* 0x00000002191d7836 */ /* 0x040fe20000000000 */
[C---:B------:R-:W-:Y:S01]  /*0210*/  IADD3 R27, PT, PT, R25.reuse, 0x3, RZ ;  /* 0x00000003191b7810 */ /* 0x040fe20007ffe0ff */
[----:B------:R-:W-:Y:S01]  /*0220*/  VIADD R5, R25, 0x4 ;  /* 0x0000000419057836 */ /* 0x000fe20000000000 */
[----:B------:R-:W-:Y:S01]  /*0230*/  ISETP.GE.AND P0, PT, R15, UR7, PT ;  /* 0x000000070f007c0c */ /* 0x000fe2000bf06270 */
[----:B------:R-:W2:Y:S01]  /*0240*/  @!P6 LDC R11, c[0x3][R7] ;  /* 0x00c00000070beb82 */ /* 0x000ea20000000800 */
[----:B------:R-:W-:Y:S02]  /*0250*/  ISETP.GE.AND P1, PT, R29, UR7, PT ;  /* 0x000000071d007c0c */ /* 0x000fe4000bf26270 */
[----:B------:R-:W-:Y:S01]  /*0260*/  ISETP.LT.OR P0, PT, R15, RZ, P0 ;  /* 0x000000ff0f00720c */ /* 0x000fe20000701670 */
[----:B0-----:R-:W-:Y:S01]  /*0270*/  VIADD R9, R25, 0x6 ;  /* 0x0000000619097836 */ /* 0x001fe20000000000 */
[----:B------:R-:W-:-:S02]  /*0280*/  ISETP.GE.AND P2, PT, R27, UR7, PT ;  /* 0x000000071b007c0c */ /* 0x000fc4000bf46270 */
[----:B------:R-:W-:Y:S02]  /*0290*/  ISETP.LT.OR P1, PT, R29, RZ, P1 ;  /* 0x000000ff1d00720c */ /* 0x000fe40000f21670 */
[----:B------:R-:W-:Y:S02]  /*02a0*/  IADD3 R8, PT, PT, R25, 0x5, RZ ;  /* 0x0000000519087810 */ /* 0x000fe40007ffe0ff */
[----:B------:R-:W-:Y:S02]  /*02b0*/  ISETP.GE.AND P3, PT, R5, UR7, PT ;  /* 0x0000000705007c0c */ /* 0x000fe4000bf66270 */
[----:B------:R-:W-:Y:S02]  /*02c0*/  ISETP.LT.OR P2, PT, R27, RZ, P2 ;  /* 0x000000ff1b00720c */ /* 0x000fe40001741670 */
[----:B------:R-:W-:Y:S01]  /*02d0*/  ISETP.GE.AND P5, PT, R8, UR7, PT ;  /* 0x0000000708007c0c */ /* 0x000fe2000bfa6270 */
[----:B------:R-:W0:Y:S01]  /*02e0*/  @!P0 LDC.64 R22, c[0x0][0x390] ;  /* 0x0000e400ff168b82 */ /* 0x000e220000000a00 */
[----:B------:R-:W-:-:S02]  /*02f0*/  ISETP.LT.OR P3, PT, R5, RZ, P3 ;  /* 0x000000ff0500720c */ /* 0x000fc40001f61670 */
[----:B------:R-:W-:Y:S02]  /*0300*/  IADD3 R25, PT, PT, R25, 0x7, RZ ;  /* 0x0000000719197810 */ /* 0x000fe40007ffe0ff */
[C---:B------:R-:W-:Y:S02]  /*0310*/  ISETP.GE.AND P4, PT, R9.reuse, UR7, PT ;  /* 0x0000000709007c0c */ /* 0x040fe4000bf86270 */
[----:B------:R-:W-:Y:S01]  /*0320*/  ISETP.LT.OR P5, PT, R8, RZ, P5 ;  /* 0x000000ff0800720c */ /* 0x000fe20002fa1670 */
[----:B------:R-:W1:Y:S01]  /*0330*/  @!P1 LDC.64 R20, c[0x0][0x390] ;  /* 0x0000e400ff149b82 */ /* 0x000e620000000a00 */
[----:B------:R-:W-:-:S07]  /*0340*/  ISETP.LT.OR P4, PT, R9, RZ, P4 ;  /* 0x000000ff0900720c */ /* 0x000fce0002781670 */
[----:B------:R-:W3:Y:S08]  /*0350*/  @!P2 LDC.64 R18, c[0x0][0x390] ;  /* 0x0000e400ff12ab82 */ /* 0x000ef00000000a00 */
[----:B------:R-:W4:Y:S01]  /*0360*/  @!P3 LDC.64 R12, c[0x0][0x390] ;  /* 0x0000e400ff0cbb82 */ /* 0x000f220000000a00 */
[----:B0-----:R-:W-:-:S06]  /*0370*/  @!P0 IMAD.WIDE.U32 R22, R15, 0x4, R22 ;  /* 0x000000040f168825 */ /* 0x001fcc00078e0016 */
[----:B------:R-:W5:Y:S01]  /*0380*/  @!P0 LDG.E R23, desc[UR8][R22.64] ;  /* 0x0000000816178981 */ /* 0x000f62000c1e1900 */
[----:B------:R-:W0:Y:S08]  /*0390*/  @!P5 LDC.64 R16, c[0x0][0x390] ;  /* 0x0000e400ff10db82 */ /* 0x000e300000000a00 */
[----:B------:R-:W0:Y:S01]  /*03a0*/  @!P4 LDC.64 R14, c[0x0][0x390] ;  /* 0x0000e400ff0ecb82 */ /* 0x000e220000000a00 */
[----:B-1----:R-:W-:-:S04]  /*03b0*/  @!P1 IMAD.WIDE.U32 R20, R29, 0x4, R20 ;  /* 0x000000041d149825 */ /* 0x002fc800078e0014 */
[----:B---3--:R-:W-:Y:S02]  /*03c0*/  @!P2 IMAD.WIDE.U32 R18, R27, 0x4, R18 ;  /* 0x000000041b12a825 */ /* 0x008fe400078e0012 */
[----:B------:R-:W3:Y:S02]  /*03d0*/  @!P1 LDG.E R21, desc[UR8][R20.64] ;  /* 0x0000000814159981 */ /* 0x000ee4000c1e1900 */
[----:B----4-:R-:W-:Y:S02]  /*03e0*/  @!P3 IMAD.WIDE.U32 R12, R5, 0x4, R12 ;  /* 0x00000004050cb825 */ /* 0x010fe400078e000c */
[----:B------:R-:W4:Y:S04]  /*03f0*/  @!P2 LDG.E R19, desc[UR8][R18.64] ;  /* 0x000000081213a981 */ /* 0x000f28000c1e1900 */
[----:B------:R-:W4:Y:S01]  /*0400*/  @!P3 LDG.E R13, desc[UR8][R12.64] ;  /* 0x000000080c0db981 */ /* 0x000f22000c1e1900 */
[----:B0-----:R-:W-:-:S06]  /*0410*/  @!P5 IMAD.WIDE.U32 R16, R8, 0x4, R16 ;  /* 0x000000040810d825 */ /* 0x001fcc00078e0010 */
[----:B------:R-:W4:Y:S01]  /*0420*/  @!P5 LDG.E R16, desc[UR8][R16.64] ;  /* 0x000000081010d981 */ /* 0x000f22000c1e1900 */
[----:B------:R-:W-:-:S06]  /*0430*/  @!P4 IMAD.WIDE.U32 R14, R9, 0x4, R14 ;  /* 0x00000004090ec825 */ /* 0x000fcc00078e000e */
[----:B------:R-:W4:Y:S01]  /*0440*/  @!P4 LDG.E R15, desc[UR8][R14.64] ;  /* 0x000000080e0fc981 */ /* 0x000f22000c1e1900 */
[----:B--2---:R-:W-:Y:S01]  /*0450*/  @!P6 FFMA R0, R11, R10, R0 ;  /* 0x0000000a0b00e223 */ /* 0x004fe20000000000 */
[----:B------:R-:W-:-:S04]  /*0460*/  ISETP.GE.AND P6, PT, R25, UR7, PT ;  /* 0x0000000719007c0c */ /* 0x000fc8000bfc6270 */
[----:B------:R-:W-:-:S13]  /*0470*/  ISETP.LT.OR P6, PT, R25, RZ, P6 ;  /* 0x000000ff1900720c */ /* 0x000fda00037c1670 */
[----:B------:R-:W0:Y:S02]  /*0480*/  @!P6 LDC.64 R10, c[0x0][0x390] ;  /* 0x0000e400ff0aeb82 */ /* 0x000e240000000a00 */
[----:B0-----:R-:W-:-:S06]  /*0490*/  @!P6 IMAD.WIDE.U32 R10, R25, 0x4, R10 ;  /* 0x00000004190ae825 */ /* 0x001fcc00078e000a */
[----:B------:R-:W2:Y:S01]  /*04a0*/  @!P6 LDG.E R10, desc[UR8][R10.64] ;  /* 0x000000080a0ae981 */ /* 0x000ea2000c1e1900 */
[----:B------:R-:W5:Y:S08]  /*04b0*/  @!P0 LDC R5, c[0x3][R7+0x4] ;  /* 0x00c0010007058b82 */ /* 0x000f700000000800 */
[----:B------:R-:W3:Y:S08]  /*04c0*/  @!P1 LDC R9, c[0x3][R7+0x8] ;  /* 0x00c0020007099b82 */ /* 0x000ef00000000800 */
[----:B------:R-:W4:Y:S08]  /*04d0*/  @!P2 LDC R25, c[0x3][R7+0xc] ;  /* 0x00c003000719ab82 */ /* 0x000f300000000800 */
[----:B------:R-:W0:Y:S01]  /*04e0*/  @!P3 LDC R27, c[0x3][R7+0x10] ;  /* 0x00c00400071bbb82 */ /* 0x000e220000000800 */
[----:B-----5:R-:W-:-:S07]  /*04f0*/  @!P0 FFMA R0, R5, R23, R0 ;  /* 0x0000001705008223 */ /* 0x020fce0000000000 */
[----:B------:R-:W1:Y:S08]  /*0500*/  @!P5 LDC R29, c[0x3][R7+0x14] ;  /* 0x00c00500071ddb82 */ /* 0x000e700000000800 */
[----:B------:R-:W5:Y:S01]  /*0510*/  @!P4 LDC R8, c[0x3][R7+0x18] ;  /* 0x00c006000708cb82 */ /* 0x000f620000000800 */
[----:B---3--:R-:W-:Y:S01]  /*0520*/  @!P1 FFMA R0, R9, R21, R0 ;  /* 0x0000001509009223 */ /* 0x008fe20000000000 */
[----:B------:R-:W-:-:S06]  /*0530*/  VIADD R6, R6, 0x8 ;  /* 0x0000000806067836 */ /* 0x000fcc0000000000 */
[----:B------:R-:W2:Y:S01]  /*0540*/  @!P6 LDC R5, c[0x3][R7+0x1c] ;  /* 0x00c007000705eb82 */ /* 0x000ea20000000800 */
[----:B----4-:R-:W-:Y:S01]  /*0550*/  @!P2 FFMA R0, R25, R19, R0 ;  /* 0x000000131900a223 */ /* 0x010fe20000000000 */
[----:B------:R-:W-:-:S03]  /*0560*/  ISETP.NE.AND P0, PT, R6, R3, PT ;  /* 0x000000030600720c */ /* 0x000fc60003f05270 */
[----:B0-----:R-:W-:-:S04]  /*0570*/  @!P3 FFMA R0, R27, R13, R0 ;  /* 0x0000000d1b00b223 */ /* 0x001fc80000000000 */
[----:B-1----:R-:W-:-:S04]  /*0580*/  @!P5 FFMA R0, R29, R16, R0 ;  /* 0x000000101d00d223 */ /* 0x002fc80000000000 */
[----:B-----5:R-:W-:-:S04]  /*0590*/  @!P4 FFMA R0, R8, R15, R0 ;  /* 0x0000000f0800c223 */ /* 0x020fc80000000000 */
[----:B--2---:R-:W-:Y:S01]  /*05a0*/  @!P6 FFMA R0, R5, R10, R0 ;  /* 0x0000000a0500e223 */ /* 0x004fe20000000000 */
[----:B------:R-:W-:Y:S06]  /*05b0*/  @P0 BRA `(.L_x_21) ;  /* 0xfffffff800f00947 */ /* 0x000fec000383ffff */
.L_x_20:
[----:B------:R-:W-:Y:S05]  /*05c0*/  BRA.U !UP1, `(.L_x_19) ;  /* 0x0000000509387547 */ /* 0x000fea000b800000 */
[----:B------:R-:W0:Y:S01]  /*05d0*/  LDCU UR4, c[0x0][0x398] ;  /* 0x00007300ff0477ac */ /* 0x000e220008000800 */
[----:B------:R-:W-:Y:S02]  /*05e0*/  UISETP.GE.U32.AND UP0, UPT, UR6, 0x4, UPT ;  /* 0x000000040600788c */ /* 0x000fe4000bf06070 */
[----:B0-----:R-:W-:-:S04]  /*05f0*/  ULOP3.LUT UR5, UR4, 0x3, URZ, 0xc0, !UPT ;  /* 0x0000000304057892 */ /* 0x001fc8000f8ec0ff */
[----:B------:R-:W-:-:S03]  /*0600*/  UISETP.NE.AND UP1, UPT, UR5, URZ, UPT ;  /* 0x000000ff0500728c */ /* 0x000fc6000bf25270 */
[----:B------:R-:W-:Y:S08]  /*0610*/  BRA.U !UP0, `(.L_x_22) ;  /* 0x00000001088c7547 */ /* 0x000ff0000b800000 */
[----:B------:R-:W0:Y:S01]  /*0620*/  LDCU UR6, c[0x0][0x39c] ;  /* 0x00007380ff0677ac */ /* 0x000e220008000800 */
[----:B------:R-:W-:-:S04]  /*0630*/  IADD3 R5, PT, PT, R4, R3, RZ ;  /* 0x0000000304057210 */ /* 0x000fc80007ffe0ff */
[C---:B------:R-:W-:Y:S01]  /*0640*/  IADD3 R17, PT, PT, R5.reuse, 0x2, RZ ;  /* 0x0000000205117810 */ /* 0x040fe20007ffe0ff */
[C---:B------:R-:W-:Y:S02]  /*0650*/  VIADD R15, R5.reuse, 0x1 ;  /* 0x00000001050f7836 */ /* 0x040fe40000000000 */
[C---:B------:R-:W-:Y:S01]  /*0660*/  VIADD R19, R5.reuse, 0x3 ;  /* 0x0000000305137836 */ /* 0x040fe20000000000 */
[----:B0-----:R-:W-:Y:S02]  /*0670*/  ISETP.GE.AND P0, PT, R5, UR6, PT ;  /* 0x0000000605007c0c */ /* 0x001fe4000bf06270 */
[----:B------:R-:W-:Y:S02]  /*0680*/  ISETP.GE.AND P1, PT, R15, UR6, PT ;  /* 0x000000060f007c0c */ /* 0x000fe4000bf26270 */
[----:B------:R-:W-:Y:S02]  /*0690*/  ISETP.LT.OR P0, PT, R5, RZ, P0 ;  /* 0x000000ff0500720c */ /* 0x000fe40000701670 */
[----:B------:R-:W-:-:S02]  /*06a0*/  ISETP.GE.AND P2, PT, R17, UR6, PT ;  /* 0x0000000611007c0c */ /* 0x000fc4000bf46270 */
[----:B------:R-:W-:Y:S02]  /*06b0*/  ISETP.LT.OR P1, PT, R15, RZ, P1 ;  /* 0x000000ff0f00720c */ /* 0x000fe40000f21670 */
[----:B------:R-:W-:Y:S02]  /*06c0*/  ISETP.GE.AND P3, PT, R19, UR6, PT ;  /* 0x0000000613007c0c */ /* 0x000fe4000bf66270 */
[----:B------:R-:W-:Y:S02]  /*06d0*/  ISETP.LT.OR P2, PT, R17, RZ, P2 ;  /* 0x000000ff1100720c */ /* 0x000fe40001741670 */
[----:B------:R-:W-:-:S03]  /*06e0*/  ISETP.LT.OR P3, PT, R19, RZ, P3 ;  /* 0x000000ff1300720c */ /* 0x000fc60001f61670 */
[----:B------:R-:W0:Y:S08]  /*06f0*/  @!P0 LDC.64 R10, c[0x0][0x390] ;  /* 0x0000e400ff0a8b82 */ /* 0x000e300000000a00 */
[----:B------:R-:W1:Y:S08]  /*0700*/  @!P1 LDC.64 R12, c[0x0][0x390] ;  /* 0x0000e400ff0c9b82 */ /* 0x000e700000000a00 */
[----:B------:R-:W2:Y:S08]  /*0710*/  @!P2 LDC.64 R8, c[0x0][0x390] ;  /* 0x0000e400ff08ab82 */ /* 0x000eb00000000a00 */
[----:B------:R-:W3:Y:S01]  /*0720*/  @!P3 LDC.64 R6, c[0x0][0x390] ;  /* 0x0000e400ff06bb82 */ /* 0x000ee20000000a00 */
[----:B0-----:R-:W-:-:S06]  /*0730*/  @!P0 IMAD.WIDE.U32 R10, R5, 0x4, R10 ;  /* 0x00000004050a8825 */ /* 0x001fcc00078e000a */
[----:B------:R-:W4:Y:S01]  /*0740*/  @!P0 LDG.E R10, desc[UR8][R10.64] ;  /* 0x000000080a0a8981 */ /* 0x000f22000c1e1900 */
[----:B-1----:R-:W-:-:S06]  /*0750*/  @!P1 IMAD.WIDE.U32 R12, R15, 0x4, R12 ;  /* 0x000000040f0c9825 */ /* 0x002fcc00078e000c */
[----:B------:R-:W5:Y:S01]  /*0760*/  @!P1 LDG.E R12, desc[UR8][R12.64] ;  /* 0x000000080c0c9981 */ /* 0x000f62000c1e1900 */
[----:B--2---:R-:W-:-:S06]  /*0770*/  @!P2 IMAD.WIDE.U32 R8, R17, 0x4, R8 ;  /* 0x000000041108a825 */ /* 0x004fcc00078e0008 */
[----:B------:R-:W2:Y:S01]  /*0780*/  @!P2 LDG.E R8, desc[UR8][R8.64] ;  /* 0x000000080808a981 */ /* 0x000ea2000c1e1900 */
[----:B---3--:R-:W-:-:S06]  /*0790*/  @!P3 IMAD.WIDE.U32 R6, R19, 0x4, R6 ;  /* 0x000000041306b825 */ /* 0x008fcc00078e0006 */
[----:B------:R-:W3:Y:S01]  /*07a0*/  @!P3 LDG.E R6, desc[UR8][R6.64] ;  /* 0x000000080606b981 */ /* 0x000ee2000c1e1900 */
[----:B------:R-:W-:-:S04]  /*07b0*/  SHF.L.U32 R5, R3, 0x2, RZ ;  /* 0x0000000203057819 */ /* 0x000fc800000006ff */
[----:B------:R-:W4:Y:S08]  /*07c0*/  @!P0 LDC R15, c[0x3][R5] ;  /* 0x00c00000050f8b82 */ /* 0x000f300000000800 */
[----:B------:R-:W5:Y:S08]  /*07d0*/  @!P1 LDC R17, c[0x3][R5+0x4] ;  /* 0x00c0010005119b82 */ /* 0x000f700000000800 */
[----:B------:R-:W2:Y:S08]  /*07e0*/  @!P2 LDC R19, c[0x3][R5+0x8] ;  /* 0x00c002000513ab82 */ /* 0x000eb00000000800 */
[----:B------:R-:W3:Y:S01]  /*07f0*/  @!P3 LDC R21, c[0x3][R5+0xc] ;  /* 0x00c003000515bb82 */ /* 0x000ee20000000800 */
[----:B------:R-:W-:-:S02]  /*0800*/  VIADD R3, R3, 0x4 ;  /* 0x0000000403037836 */ /* 0x000fc40000000000 */
[----:B----4-:R-:W-:-:S04]  /*0810*/  @!P0 FFMA R0, R15, R10, R0 ;  /* 0x0000000a0f008223 */ /* 0x010fc80000000000 */
[----:B-----5:R-:W-:-:S04]  /*0820*/  @!P1 FFMA R0, R17, R12, R0 ;  /* 0x0000000c11009223 */ /* 0x020fc80000000000 */
[----:B--2---:R-:W-:-:S04]  /*0830*/  @!P2 FFMA R0, R19, R8, R0 ;  /* 0x000000081300a223 */ /* 0x004fc80000000000 */
[----:B---3--:R-:W-:-:S07]  /*0840*/  @!P3 FFMA R0, R21, R6, R0 ;  /* 0x000000061500b223 */ /* 0x008fce0000000000 */
.L_x_22:
[----:B------:R-:W-:Y:S05]  /*0850*/  BRA.U !UP1, `(.L_x_19) ;  /* 0x0000000109947547 */ /* 0x000fea000b800000 */
[----:B------:R-:W-:Y:S02]  /*0860*/  UISETP.NE.AND UP0, UPT, UR5, 0x1, UPT ;  /* 0x000000010500788c */ /* 0x000fe4000bf05270 */
[----:B------:R-:W-:-:S04]  /*0870*/  ULOP3.LUT UR4, UR4, 0x1, URZ, 0xc0, !UPT ;  /* 0x0000000104047892 */ /* 0x000fc8000f8ec0ff */
[----:B------:R-:W-:-:S03]  /*0880*/  UISETP.NE.U32.AND UP1, UPT, UR4, 0x1, UPT ;  /* 0x000000010400788c */ /* 0x000fc6000bf25070 */
[----:B------:R-:W-:Y:S08]  /*0890*/  BRA.U !UP0, `(.L_x_23) ;  /* 0x00000001084c7547 */ /* 0x000ff0000b800000 */
[----:B------:R-:W0:Y:S01]  /*08a0*/  LDCU UR4, c[0x0][0x39c] ;  /* 0x00007380ff0477ac */ /* 0x000e220008000800 */
[----:B------:R-:W-:-:S05]  /*08b0*/  IADD3 R11, PT, PT, R4, R3, RZ ;  /* 0x00000003040b7210 */ /* 0x000fca0007ffe0ff */
[C---:B------:R-:W-:Y:S01]  /*08c0*/  VIADD R5, R11.reuse, 0x1 ;  /* 0x000000010b057836 */ /* 0x040fe20000000000 */
[----:B0-----:R-:W-:-:S04]  /*08d0*/  ISETP.GE.AND P0, PT, R11, UR4, PT ;  /* 0x000000040b007c0c */ /* 0x001fc8000bf06270 */
[----:B------:R-:W-:Y:S02]  /*08e0*/  ISETP.GE.AND P1, PT, R5, UR4, PT ;  /* 0x0000000405007c0c */ /* 0x000fe4000bf26270 */
[----:B------:R-:W-:Y:S02]  /*08f0*/  ISETP.LT.OR P0, PT, R11, RZ, P0 ;  /* 0x000000ff0b00720c */ /* 0x000fe40000701670 */
[----:B------:R-:W-:-:S11]  /*0900*/  ISETP.LT.OR P1, PT, R5, RZ, P1 ;  /* 0x000000ff0500720c */ /* 0x000fd60000f21670 */
[----:B------:R-:W0:Y:S08]  /*0910*/  @!P0 LDC.64 R6, c[0x0][0x390] ;  /* 0x0000e400ff068b82 */ /* 0x000e300000000a00 */
[----:B------:R-:W1:Y:S01]  /*0920*/  @!P1 LDC.64 R8, c[0x0][0x390] ;  /* 0x0000e400ff089b82 */ /* 0x000e620000000a00 */
[----:B0-----:R-:W-:-:S06]  /*0930*/  @!P0 IMAD.WIDE.U32 R6, R11, 0x4, R6 ;  /* 0x000000040b068825 */ /* 0x001fcc00078e0006 */
[----:B------:R-:W2:Y:S01]  /*0940*/  @!P0 LDG.E R6, desc[UR8][R6.64] ;  /* 0x0000000806068981 */ /* 0x000ea2000c1e1900 */
[----:B-1----:R-:W-:-:S06]  /*0950*/  @!P1 IMAD.WIDE.U32 R8, R5, 0x4, R8 ;  /* 0x0000000405089825 */ /* 0x002fcc00078e0008 */
[----:B------:R-:W3:Y:S01]  /*0960*/  @!P1 LDG.E R8, desc[UR8][R8.64] ;  /* 0x0000000808089981 */ /* 0x000ee2000c1e1900 */
[----:B------:R-:W-:-:S04]  /*0970*/  SHF.L.U32 R10, R3, 0x2, RZ ;  /* 0x00000002030a7819 */ /* 0x000fc800000006ff */
[----:B------:R-:W2:Y:S08]  /*0980*/  @!P0 LDC R5, c[0x3][R10] ;  /* 0x00c000000a058b82 */ /* 0x000eb00000000800 */
[----:B------:R-:W3:Y:S01]  /*0990*/  @!P1 LDC R11, c[0x3][R10+0x4] ;  /* 0x00c001000a0b9b82 */ /* 0x000ee20000000800 */
[----:B------:R-:W-:Y:S02]  /*09a0*/  VIADD R3, R3, 0x2 ;  /* 0x0000000203037836 */ /* 0x000fe40000000000 */
[----:B--2---:R-:W-:-:S04]  /*09b0*/  @!P0 FFMA R0, R5, R6, R0 ;  /* 0x0000000605008223 */ /* 0x004fc80000000000 */
[----:B---3--:R-:W-:-:S07]  /*09c0*/  @!P1 FFMA R0, R11, R8, R0 ;  /* 0x000000080b009223 */ /* 0x008fce0000000000 */
.L_x_23:
[----:B------:R-:W-:Y:S05]  /*09d0*/  BRA.U UP1, `(.L_x_19) ;  /* 0x0000000101347547 */ /* 0x000fea000b800000 */
[----:B------:R-:W0:Y:S01]  /*09e0*/  LDCU UR4, c[0x0][0x39c] ;  /* 0x00007380ff0477ac */ /* 0x000e220008000800 */
[----:B------:R-:W-:Y:S01]  /*09f0*/  IADD3 R7, PT, PT, R4, R3, RZ ;  /* 0x0000000304077210 */ /* 0x000fe20007ffe0ff */
[----:B------:R-:W-:Y:S03]  /*0a00*/  BSSY.RECONVERGENT B0, `(.L_x_19) ;  /* 0x000000a000007945 */ /* 0x000fe60003800200 */
[----:B0-----:R-:W-:-:S04]  /*0a10*/  ISETP.GE.AND P0, PT, R7, UR4, PT ;  /* 0x0000000407007c0c */ /* 0x001fc8000bf06270 */
[----:B------:R-:W-:-:S13]  /*0a20*/  ISETP.LT.OR P0, PT, R7, RZ, P0 ;  /* 0x000000ff0700720c */ /* 0x000fda0000701670 */
[----:B------:R-:W-:Y:S05]  /*0a30*/  @P0 BRA `(.L_x_24) ;  /* 0x0000000000180947 */ /* 0x000fea0003800000 */
[----:B------:R-:W0:Y:S02]  /*0a40*/  LDC.64 R4, c[0x0][0x390] ;  /* 0x0000e400ff047b82 */ /* 0x000e240000000a00 */
[----:B0-----:R-:W-:-:S06]  /*0a50*/  IMAD.WIDE.U32 R4, R7, 0x4, R4 ;  /* 0x0000000407047825 */ /* 0x001fcc00078e0004 */
[----:B------:R-:W2:Y:S01]  /*0a60*/  LDG.E R4, desc[UR8][R4.64] ;  /* 0x0000000804047981 */ /* 0x000ea2000c1e1900 */
[----:B------:R-:W-:-:S06]  /*0a70*/  IMAD.SHL.U32 R3, R3, 0x4, RZ ;  /* 0x0000000403037824 */ /* 0x000fcc00078e00ff */
[----:B------:R-:W2:Y:S02]  /*0a80*/  LDC R3, c[0x3][R3] ;  /* 0x00c0000003037b82 */ /* 0x000ea40000000800 */
[----:B--2---:R-:W-:-:S07]  /*0a90*/  FFMA R0, R3, R4, R0 ;  /* 0x0000000403007223 */ /* 0x004fce0000000000 */
.L_x_24:
[----:B------:R-:W-:Y:S05]  /*0aa0*/  BSYNC.RECONVERGENT B0 ;  /* 0x0000000000007941 */ /* 0x000fea0003800200 */
.L_x_19:
[----:B------:R-:W0:Y:S02]  /*0ab0*/  LDC.64 R4, c[0x0][0x388] ;  /* 0x0000e200ff047b82 */ /* 0x000e240000000a00 */
[----:B0-----:R-:W-:-:S05]  /*0ac0*/  IMAD.WIDE R2, R2, 0x4, R4 ;  /* 0x0000000402027825 */ /* 0x001fca00078e0204 */
[----:B------:R-:W-:Y:S01]  /*0ad0*/  STG.E desc[UR8][R2.64], R0 ;  /* 0x0000000002007986 */ /* 0x000fe2000c101908 */
[----:B------:R-:W-:Y:S05]  /*0ae0*/  EXIT ;  /* 0x000000000000794d */ /* 0x000fea0003800000 */
.L_x_25:
        /* <DEDUP_REMOVED lines=9> */
.L_x_27:


//--------------------- .nv.shared._Z8conv_1_sPfS_S_ii --------------------------
	.section	.nv.shared._Z8conv_1_sPfS_S_ii,"aw",@nobits
	.sectionflags	@""
	.align	16
	.zero		1024


//--------------------- .nv.shared.reserved.0     --------------------------
	.section	.nv.shared.reserved.0,"aw",@nobits
	.weak		__nv_reservedSMEM_offset_0_alias
	.size		__nv_reservedSMEM_offset_0_alias, 0, 64
	.other		__nv_reservedSMEM_offset_0_alias,@"STO_CUDA_RESERVED_SHARED STV_DEFAULT"
__nv_reservedSMEM_offset_0_alias:
	.zero		0
	.zero		64


//--------------------- .nv.shared._Z6conv_1PfS_S_ii --------------------------
	.section	.nv.shared._Z6conv_1PfS_S_ii,"aw",@nobits
	.sectionflags	@""
	.align	16
	.zero		1024


//--------------------- .nv.constant0._Z8conv_1_sPfS_S_ii --------------------------
	.section	.nv.constant0._Z8conv_1_sPfS_S_ii,"a",@progbits
	.sectionflags	@""
	.align	4
.nv.constant0._Z8conv_1_sPfS_S_ii:
	.zero		928


//--------------------- .nv.constant0._Z6conv_1PfS_S_ii --------------------------
	.section	.nv.constant0._Z6conv_1PfS_S_ii,"a",@progbits
	.sectionflags	@""
	.align	4
.nv.constant0._Z6conv_1PfS_S_ii:
	.zero		928


//--------------------- SYMBOLS --------------------------

	.type		.nv.reservedSmem.offset0,@object
	.size		.nv.reservedSmem.offset0,0x4
	.type		.nv.reservedSmem.cap,@object
	.size		.nv.reservedSmem.cap,0x4
